	.headerflags	@"EF_CUDA_TEXMODE_UNIFIED EF_CUDA_64BIT_ADDRESS EF_CUDA_SM86 EF_CUDA_VIRTUAL_SM(EF_CUDA_SM86)"
	.elftype	@"ET_EXEC"


//--------------------- .nv.info                  --------------------------
	.section	.nv.info,"",@"SHT_CUDA_INFO"
	.align	4


	//----- nvinfo : EIATTR_REGCOUNT
	.align		4
        /*0000*/ 	.byte	0x04, 0x2f
        /*0002*/ 	.short	(.L_8 - .L_7)
	.align		4
.L_7:
        /*0004*/ 	.word	index@(triton_red_fused_add_embedding_native_layer_norm_0)
        /*0008*/ 	.word	0x00000020


	//----- nvinfo : EIATTR_MIN_STACK_SIZE
	.align		4
.L_8:
        /*000c*/ 	.byte	0x04, 0x12
        /*000e*/ 	.short	(.L_10 - .L_9)
	.align		4
.L_9:
        /*0010*/ 	.word	index@(triton_red_fused_add_embedding_native_layer_norm_0)
        /*0014*/ 	.word	0x00000000


	//----- nvinfo : EIATTR_FRAME_SIZE
	.align		4
.L_10:
        /*0018*/ 	.byte	0x04, 0x11
        /*001a*/ 	.short	(.L_12 - .L_11)
	.align		4
.L_11:
        /*001c*/ 	.word	index@(triton_red_fused_add_embedding_native_layer_norm_0)
        /*0020*/ 	.word	0x00000000


	//----- nvinfo : EIATTR_MIN_STACK_SIZE
	.align		4
.L_12:
        /*0024*/ 	.byte	0x04, 0x12
        /*0026*/ 	.short	(.L_14 - .L_13)
	.align		4
.L_13:
        /*0028*/ 	.word	index@(triton_red_fused_add_embedding_native_layer_norm_0)
        /*002c*/ 	.word	0x00000000
.L_14:


//--------------------- .nv.info.triton_red_fused_add_embedding_native_layer_norm_0 --------------------------
	.section	.nv.info.triton_red_fused_add_embedding_native_layer_norm_0,"",@"SHT_CUDA_INFO"
	.sectionflags	@""
	.align	4


	//----- nvinfo : EIATTR_CUDA_API_VERSION
	.align		4
        /*0000*/ 	.byte	0x04, 0x37
        /*0002*/ 	.short	(.L_16 - .L_15)
.L_15:
        /*0004*/ 	.word	0x0000007c


	//----- nvinfo : EIATTR_SW2861232_WAR
	.align		4
.L_16:
        /*0008*/ 	.byte	0x01, 0x35
	.zero		2


	//----- nvinfo : EIATTR_PARAM_CBANK
	.align		4
        /*000c*/ 	.byte	0x04, 0x0a
        /*000e*/ 	.short	(.L_18 - .L_17)
	.align		4
.L_17:
        /*0010*/ 	.word	index@(.nv.constant0.triton_red_fused_add_embedding_native_layer_norm_0)
        /*0014*/ 	.short	0x0160
        /*0016*/ 	.short	0x0048


	//----- nvinfo : EIATTR_CBANK_PARAM_SIZE
	.align		4
.L_18:
        /*0018*/ 	.byte	0x03, 0x19
        /*001a*/ 	.short	0x0048


	//----- nvinfo : EIATTR_KPARAM_INFO
	.align		4
        /*001c*/ 	.byte	0x04, 0x17
        /*001e*/ 	.short	(.L_20 - .L_19)
.L_19:
        /*0020*/ 	.word	0x00000000
        /*0024*/ 	.short	0x0009
        /*0026*/ 	.short	0x0040
        /*0028*/ 	.byte	0x00, 0xf4, 0x21, 0x00


	//----- nvinfo : EIATTR_KPARAM_INFO
	.align		4
.L_20:
        /*002c*/ 	.byte	0x04, 0x17
        /*002e*/ 	.short	(.L_22 - .L_21)
.L_21:
        /*0030*/ 	.word	0x00000000
        /*0034*/ 	.short	0x0008
        /*0036*/ 	.short	0x003c
        /*0038*/ 	.byte	0x00, 0xf0, 0x11, 0x00


	//----- nvinfo : EIATTR_KPARAM_INFO
	.align		4
.L_22:
        /*003c*/ 	.byte	0x04, 0x17
        /*003e*/ 	.short	(.L_24 - .L_23)
.L_23:
        /*0040*/ 	.word	0x00000000
        /*0044*/ 	.short	0x0007
        /*0046*/ 	.short	0x0038
        /*0048*/ 	.byte	0x00, 0xf0, 0x11, 0x00


	//----- nvinfo : EIATTR_KPARAM_INFO
	.align		4
.L_24:
        /*004c*/ 	.byte	0x04, 0x17
        /*004e*/ 	.short	(.L_26 - .L_25)
.L_25:
        /*0050*/ 	.word	0x00000000
        /*0054*/ 	.short	0x0006
        /*0056*/ 	.short	0x0030
        /*0058*/ 	.byte	0x00, 0xf4, 0x21, 0x00


	//----- nvinfo : EIATTR_KPARAM_INFO
	.align		4
.L_26:
        /*005c*/ 	.byte	0x04, 0x17
        /*005e*/ 	.short	(.L_28 - .L_27)
.L_27:
        /*0060*/ 	.word	0x00000000
        /*0064*/ 	.short	0x0005
        /*0066*/ 	.short	0x0028
        /*0068*/ 	.byte	0x00, 0xf4, 0x21, 0x00


	//----- nvinfo : EIATTR_KPARAM_INFO
	.align		4
.L_28:
        /*006c*/ 	.byte	0x04, 0x17
        /*006e*/ 	.short	(.L_30 - .L_29)
.L_29:
        /*0070*/ 	.word	0x00000000
        /*0074*/ 	.short	0x0004
        /*0076*/ 	.short	0x0020
        /*0078*/ 	.byte	0x00, 0xf4, 0x21, 0x00


	//----- nvinfo : EIATTR_KPARAM_INFO
	.align		4
.L_30:
        /*007c*/ 	.byte	0x04, 0x17
        /*007e*/ 	.short	(.L_32 - .L_31)
.L_31:
        /*0080*/ 	.word	0x00000000
        /*0084*/ 	.short	0x0003
        /*0086*/ 	.short	0x0018
        /*0088*/ 	.byte	0x00, 0xf4, 0x21, 0x00


	//----- nvinfo : EIATTR_KPARAM_INFO
	.align		4
.L_32:
        /*008c*/ 	.byte	0x04, 0x17
        /*008e*/ 	.short	(.L_34 - .L_33)
.L_33:
        /*0090*/ 	.word	0x00000000
        /*0094*/ 	.short	0x0002
        /*0096*/ 	.short	0x0010
        /*0098*/ 	.byte	0x00, 0xf4, 0x21, 0x00


	//----- nvinfo : EIATTR_KPARAM_INFO
	.align		4
.L_34:
        /*009c*/ 	.byte	0x04, 0x17
        /*009e*/ 	.short	(.L_36 - .L_35)
.L_35:
        /*00a0*/ 	.word	0x00000000
        /*00a4*/ 	.short	0x0001
        /*00a6*/ 	.short	0x0008
        /*00a8*/ 	.byte	0x00, 0xf4, 0x21, 0x00


	//----- nvinfo : EIATTR_KPARAM_INFO
	.align		4
.L_36:
        /*00ac*/ 	.byte	0x04, 0x17
        /*00ae*/ 	.short	(.L_38 - .L_37)
.L_37:
        /*00b0*/ 	.word	0x00000000
        /*00b4*/ 	.short	0x0000
        /*00b6*/ 	.short	0x0000
        /*00b8*/ 	.byte	0x00, 0xf4, 0x21, 0x00


	//----- nvinfo : EIATTR_MAXREG_COUNT
	.align		4
.L_38:
        /*00bc*/ 	.byte	0x03, 0x1b
        /*00be*/ 	.short	0x00ff


	//----- nvinfo : EIATTR_EXTERNS
	.align		4
        /*00c0*/ 	.byte	0x04, 0x0f
        /*00c2*/ 	.short	(.L_40 - .L_39)


	//   ....[0]....
	.align		4
.L_39:
        /*00c4*/ 	.word	index@(__assertfail)


	//----- nvinfo : EIATTR_COOP_GROUP_MASK_REGIDS
	.align		4
.L_40:
        /*00c8*/ 	.byte	0x04, 0x29
        /*00ca*/ 	.short	(.L_42 - .L_41)


	//   ....[0]....
.L_41:
        /*00cc*/ 	.word	0xffffffff


	//   ....[1]....
        /*00d0*/ 	.word	0xffffffff


	//   ....[2]....
        /*00d4*/ 	.word	0xffffffff


	//   ....[3]....
        /*00d8*/ 	.word	0xffffffff


	//   ....[4]....
        /*00dc*/ 	.word	0xffffffff


	//   ....[5]....
        /*00e0*/ 	.word	0xffffffff


	//   ....[6]....
        /*00e4*/ 	.word	0xffffffff


	//   ....[7]....
        /*00e8*/ 	.word	0xffffffff


	//   ....[8]....
        /*00ec*/ 	.word	0xffffffff


	//   ....[9]....
        /*00f0*/ 	.word	0xffffffff


	//   ....[10]....
        /*00f4*/ 	.word	0xffffffff


	//   ....[11]....
        /*00f8*/ 	.word	0xffffffff


	//   ....[12]....
        /*00fc*/ 	.word	0xffffffff


	//   ....[13]....
        /*0100*/ 	.word	0xffffffff


	//   ....[14]....
        /*0104*/ 	.word	0xffffffff


	//   ....[15]....
        /*0108*/ 	.word	0xffffffff


	//   ....[16]....
        /*010c*/ 	.word	0xffffffff


	//   ....[17]....
        /*0110*/ 	.word	0xffffffff


	//   ....[18]....
        /*0114*/ 	.word	0xffffffff


	//   ....[19]....
        /*0118*/ 	.word	0xffffffff


	//   ....[20]....
        /*011c*/ 	.word	0xffffffff


	//   ....[21]....
        /*0120*/ 	.word	0xffffffff


	//   ....[22]....
        /*0124*/ 	.word	0xffffffff


	//   ....[23]....
        /*0128*/ 	.word	0xffffffff


	//----- nvinfo : EIATTR_COOP_GROUP_INSTR_OFFSETS
	.align		4
.L_42:
        /*012c*/ 	.byte	0x04, 0x28
        /*012e*/ 	.short	(.L_44 - .L_43)


	//   ....[0]....
.L_43:
        /*0130*/ 	.word	0x00000820


	//   ....[1]....
        /*0134*/ 	.word	0x00000a20


	//   ....[2]....
        /*0138*/ 	.word	0x00000ad0


	//   ....[3]....
        /*013c*/ 	.word	0x00000b20


	//   ....[4]....
        /*0140*/ 	.word	0x00000ba0


	//   ....[5]....
        /*0144*/ 	.word	0x00000c30


	//   ....[6]....
        /*0148*/ 	.word	0x00000c70


	//   ....[7]....
        /*014c*/ 	.word	0x00000cd0


	//   ....[8]....
        /*0150*/ 	.word	0x00000d70


	//   ....[9]....
        /*0154*/ 	.word	0x00000db0


	//   ....[10]....
        /*0158*/ 	.word	0x00000e50


	//   ....[11]....
        /*015c*/ 	.word	0x00000ec0


	//   ....[12]....
        /*0160*/ 	.word	0x00000f20


	//   ....[13]....
        /*0164*/ 	.word	0x00000ff0


	//   ....[14]....
        /*0168*/ 	.word	0x00001050


	//   ....[15]....
        /*016c*/ 	.word	0x000011a0


	//   ....[16]....
        /*0170*/ 	.word	0x000011b0


	//   ....[17]....
        /*0174*/ 	.word	0x000011f0


	//   ....[18]....
        /*0178*/ 	.word	0x00001240


	//   ....[19]....
        /*017c*/ 	.word	0x00001320


	//   ....[20]....
        /*0180*/ 	.word	0x000013a0


	//   ....[21]....
        /*0184*/ 	.word	0x000013c0


	//   ....[22]....
        /*0188*/ 	.word	0x000014a0


	//   ....[23]....
        /*018c*/ 	.word	0x000014f0


	//----- nvinfo : EIATTR_SYSCALL_OFFSETS
	.align		4
.L_44:
        /*0190*/ 	.byte	0x04, 0x46
        /*0192*/ 	.short	(.L_46 - .L_45)


	//   ....[0]....
.L_45:
        /*0194*/ 	.word	0x000002a0


	//   ....[1]....
        /*0198*/ 	.word	0x00000570


	//----- nvinfo : EIATTR_EXIT_INSTR_OFFSETS
	.align		4
.L_46:
        /*019c*/ 	.byte	0x04, 0x1c
        /*019e*/ 	.short	(.L_48 - .L_47)


	//   ....[0]....
.L_47:
        /*01a0*/ 	.word	0x000019f0


	//   ....[1]....
        /*01a4*/ 	.word	0x00001a10


	//----- nvinfo : EIATTR_REQNTID
	.align		4
.L_48:
        /*01a8*/ 	.byte	0x04, 0x10
        /*01aa*/ 	.short	(.L_50 - .L_49)
.L_49:
        /*01ac*/ 	.word	0x00000100
        /*01b0*/ 	.word	0x00000001
        /*01b4*/ 	.word	0x00000001


	//----- nvinfo : EIATTR_CRS_STACK_SIZE
	.align		4
.L_50:
        /*01b8*/ 	.byte	0x04, 0x1e
        /*01ba*/ 	.short	(.L_52 - .L_51)
.L_51:
        /*01bc*/ 	.word	0x00000000
.L_52:


//--------------------- .nv.callgraph             --------------------------
	.section	.nv.callgraph,"",@"SHT_CUDA_CALLGRAPH"
	.align	4
	.sectionentsize	8
	.align		4
        /*0000*/ 	.word	0x00000000
	.align		4
        /*0004*/ 	.word	0xffffffff
	.align		4
        /*0008*/ 	.word	index@(triton_red_fused_add_embedding_native_layer_norm_0)
	.align		4
        /*000c*/ 	.word	index@(__assertfail)
	.align		4
        /*0010*/ 	.word	0x00000000
	.align		4
        /*0014*/ 	.word	0xfffffffe
	.align		4
        /*0018*/ 	.word	0x00000000
	.align		4
        /*001c*/ 	.word	0xfffffffd
	.align		4
        /*0020*/ 	.word	0x00000000
	.align		4
        /*0024*/ 	.word	0xfffffffc


//--------------------- .nv.rel.action            --------------------------
	.section	.nv.rel.action,"",@"SHT_CUDA_RELOCINFO"
	.align	8
	.sectionentsize	8
        /*0000*/ 	.byte	0x73, 0x00, 0x00, 0x00, 0x00, 0x00, 0x00, 0x00, 0x00, 0x00, 0x00, 0x11, 0x25, 0x00, 0x05, 0x36


//--------------------- .nv.constant4             --------------------------
	.section	.nv.constant4,"a",@progbits
	.align	8
	.align		8
.nv.constant4:
        /*0000*/ 	.dword	__assertfail
	.align		8
        /*0008*/ 	.dword	assertFunc_1
	.align		8
        /*0010*/ 	.dword	assertFile_1
	.align		8
        /*0018*/ 	.dword	assertMessage_1
	.align		8
        /*0020*/ 	.dword	assertFunc_0
	.align		8
        /*0028*/ 	.dword	assertFile_0
	.align		8
        /*0030*/ 	.dword	assertMessage_0
	.align		8
        /*0038*/ 	.dword	_$_str


//--------------------- .nv.constant0.triton_red_fused_add_embedding_native_layer_norm_0 --------------------------
	.section	.nv.constant0.triton_red_fused_add_embedding_native_layer_norm_0,"a",@progbits
	.sectionflags	@""
	.align	4
.nv.constant0.triton_red_fused_add_embedding_native_layer_norm_0:
	.zero		424


//--------------------- .text.triton_red_fused_add_embedding_native_layer_norm_0 --------------------------
	.section	.text.triton_red_fused_add_embedding_native_layer_norm_0,"ax",@progbits
	.sectionflags	@"SHF_BARRIERS=1"
	.sectioninfo	@"SHI_REGISTERS=32"
	.align	128
        .global         triton_red_fused_add_embedding_native_layer_norm_0
        .type           triton_red_fused_add_embedding_native_layer_norm_0,@function
        .size           triton_red_fused_add_embedding_native_layer_norm_0,(.L_x_3 - triton_red_fused_add_embedding_native_layer_norm_0)
        .other          triton_red_fused_add_embedding_native_layer_norm_0,@"STO_CUDA_ENTRY STV_DEFAULT"
triton_red_fused_add_embedding_native_layer_norm_0:
.text.triton_red_fused_add_embedding_native_layer_norm_0:
[----:B------:R-:W-:Y:S02]  /*0000*/  MOV R1, c[0x0][0x28] ;  /* 0x00000a0000017a02 */ /* 0x000fe40000000f00 */
[----:B------:R-:W0:Y:S01]  /*0010*/  S2R R26, SR_CTAID.X ;  /* 0x00000000001a7919 */ /* 0x000e220000002500 */
[----:B------:R-:W-:Y:S01]  /*0020*/  MOV R7, 0x8 ;  /* 0x0000000800077802 */ /* 0x000fe20000000f00 */
[----:B------:R-:W-:Y:S01]  /*0030*/  CS2R R4, SRZ ;  /* 0x0000000000047805 */ /* 0x000fe2000001ff00 */
[----:B------:R-:W-:Y:S01]  /*0040*/  ULDC.64 UR4, c[0x0][0x118] ;  /* 0x0000460000047ab9 */ /* 0x000fe20000000a00 */
[C---:B0-----:R-:W-:Y:S02]  /*0050*/  ISETP.GE.AND P0, PT, R26.reuse, 0x4d, PT ;  /* 0x0000004d1a00780c */ /* 0x041fe40003f06270 */
[----:B------:R-:W-:-:S11]  /*0060*/  IMAD.WIDE R2, R26, R7, c[0x0][0x160] ;  /* 0x000058001a027625 */ /* 0x000fd600078e0207 */
[----:B------:R-:W2:Y:S01]  /*0070*/  @!P0 LDG.E.EL.64 R4, [R2.64] ;  /* 0x0000000402048981 */ /* 0x000ea2000c2e1b00 */
[----:B------:R-:W-:Y:S01]  /*0080*/  CS2R R18, SRZ ;  /* 0x0000000000127805 */ /* 0x000fe2000001ff00 */
[----:B------:R-:W-:Y:S01]  /*0090*/  CS2R R16, SRZ ;  /* 0x0000000000107805 */ /* 0x000fe2000001ff00 */
[----:B------:R-:W-:Y:S01]  /*00a0*/  CS2R R22, SRZ ;  /* 0x0000000000167805 */ /* 0x000fe2000001ff00 */
[----:B------:R-:W-:-:S03]  /*00b0*/  IMAD.WIDE R6, R26, R7, c[0x0][0x170] ;  /* 0x00005c001a067625 */ /* 0x000fc600078e0207 */
[----:B------:R0:W5:Y:S04]  /*00c0*/  @!P0 LDG.E.EL.64 R18, [R2.64] ;  /* 0x0000000402128981 */ /* 0x000168000c2e1b00 */
[----:B------:R0:W5:Y:S04]  /*00d0*/  @!P0 LDG.E.EL.64 R16, [R6.64] ;  /* 0x0000000406108981 */ /* 0x000168000c2e1b00 */
[----:B------:R0:W5:Y:S01]  /*00e0*/  @!P0 LDG.E.EL.64 R22, [R6.64] ;  /* 0x0000000406168981 */ /* 0x000162000c2e1b00 */
[----:B--2---:R-:W-:Y:S02]  /*00f0*/  IADD3 R9, P1, R4, 0xc100, RZ ;  /* 0x0000c10004097810 */ /* 0x004fe40007f3e0ff */
[----:B------:R-:W-:-:S03]  /*0100*/  ISETP.GE.AND P0, PT, R5, RZ, PT ;  /* 0x000000ff0500720c */ /* 0x000fc60003f06270 */
[----:B------:R-:W-:Y:S01]  /*0110*/  IMAD.X R11, RZ, RZ, R5, P1 ;  /* 0x000000ffff0b7224 */ /* 0x000fe200008e0605 */
[----:B------:R-:W-:-:S04]  /*0120*/  SEL R0, R9, R4, !P0 ;  /* 0x0000000409007207 */ /* 0x000fc80004000000 */
[----:B------:R-:W-:Y:S02]  /*0130*/  SEL R4, R11, R5, !P0 ;  /* 0x000000050b047207 */ /* 0x000fe40004000000 */
[----:B------:R-:W-:Y:S02]  /*0140*/  ISETP.LT.U32.AND P1, PT, R0, 0xc100, PT ;  /* 0x0000c1000000780c */ /* 0x000fe40003f21070 */
[----:B------:R-:W-:-:S04]  /*0150*/  ISETP.GT.AND P0, PT, R26, 0x4c, PT ;  /* 0x0000004c1a00780c */ /* 0x000fc80003f04270 */
[----:B------:R-:W-:-:S13]  /*0160*/  ISETP.LT.U32.OR.EX P1, PT, R4, RZ, P0, P1 ;  /* 0x000000ff0400720c */ /* 0x000fda0000721510 */
[----:B------:R-:W-:Y:S05]  /*0170*/  @P1 BRA `(.L_x_0) ;  /* 0x0000013000001947 */ /* 0x000fea0003800000 */
[----:B0-----:R-:W-:Y:S01]  /*0180*/  MOV R2, 0x0 ;  /* 0x0000000000027802 */ /* 0x001fe20000000f00 */
[----:B------:R-:W-:Y:S01]  /*0190*/  IMAD.MOV.U32 R6, RZ, RZ, c[0x4][0x28] ;  /* 0x01000a00ff067624 */ /* 0x000fe200078e00ff */
[----:B------:R-:W-:Y:S01]  /*01a0*/  MOV R4, c[0x4][0x30] ;  /* 0x01000c0000047a02 */ /* 0x000fe20000000f00 */
[----:B------:R-:W-:Y:S01]  /*01b0*/  IMAD.MOV.U32 R10, RZ, RZ, c[0x4][0x20] ;  /* 0x01000800ff0a7624 */ /* 0x000fe200078e00ff */
[----:B------:R-:W-:Y:S01]  /*01c0*/  MOV R5, c[0x4][0x34] ;  /* 0x01000d0000057a02 */ /* 0x000fe20000000f00 */
[----:B------:R-:W-:Y:S01]  /*01d0*/  IMAD.MOV.U32 R13, RZ, RZ, RZ ;  /* 0x000000ffff0d7224 */ /* 0x000fe200078e00ff */
[----:B------:R-:W0:Y:S01]  /*01e0*/  LDC.64 R2, c[0x4][R2] ;  /* 0x0100000002027b82 */ /* 0x000e220000000a00 */
[----:B------:R-:W-:Y:S02]  /*01f0*/  MOV R7, c[0x4][0x2c] ;  /* 0x01000b0000077a02 */ /* 0x000fe40000000f00 */
[----:B------:R-:W-:Y:S02]  /*0200*/  MOV R8, 0x2c ;  /* 0x0000002c00087802 */ /* 0x000fe40000000f00 */
[----:B------:R-:W-:-:S02]  /*0210*/  MOV R11, c[0x4][0x24] ;  /* 0x01000900000b7a02 */ /* 0x000fc40000000f00 */
[----:B------:R-:W-:Y:S02]  /*0220*/  MOV R12, 0x1 ;  /* 0x00000001000c7802 */ /* 0x000fe40000000f00 */
[----:B------:R-:W-:Y:S01]  /*0230*/  LEPC R14 ;  /* 0x00000000000e734e */ /* 0x000fe20000000000 */
[----:B------:R-:W-:Y:S02]  /*0240*/  MOV R9, 0x2b0 ;  /* 0x000002b000097802 */ /* 0x000fe40000000f00 */
[----:B------:R-:W-:Y:S02]  /*0250*/  MOV R20, 0x230 ;  /* 0x0000023000147802 */ /* 0x000fe40000000f00 */
[----:B------:R-:W-:Y:S02]  /*0260*/  MOV R21, 0x0 ;  /* 0x0000000000157802 */ /* 0x000fe40000000f00 */
[----:B------:R-:W-:Y:S02]  /*0270*/  MOV R0, 0x0 ;  /* 0x0000000000007802 */ /* 0x000fe40000000f00 */
[----:B------:R-:W-:-:S04]  /*0280*/  IADD3 R20, P1, P2, -R20, R9, R14 ;  /* 0x0000000914147210 */ /* 0x000fc80007a3e10e */
[----:B------:R-:W-:-:S04]  /*0290*/  IADD3.X R21, ~R0, R21, R15, P1, P2 ;  /* 0x0000001500157210 */ /* 0x000fc80000fe450f */
[----:B0----5:R-:W-:Y:S05]  /*02a0*/  CALL.ABS.NOINC R2 ;  /* 0x0000000002007343 */ /* 0x021fea0003c00000 */
.L_x_0:
[----:B0-----:R-:W0:Y:S04]  /*02b0*/  S2R R27, SR_TID.X ;  /* 0x00000000001b7919 */ /* 0x001e280000002100 */
[----:B------:R-:W-:Y:S01]  /*02c0*/  BAR.SYNC.DEFER_BLOCKING 0x0 ;  /* 0x0000000000007b1d */ /* 0x000fe20000010000 */
[----:B-----5:R-:W-:Y:S01]  /*02d0*/  IADD3 R3, P2, R18, 0xc100, RZ ;  /* 0x0000c10012037810 */ /* 0x020fe20007f5e0ff */
[----:B------:R-:W-:Y:S01]  /*02e0*/  CS2R R24, SRZ ;  /* 0x0000000000187805 */ /* 0x000fe2000001ff00 */
[----:B------:R-:W-:Y:S02]  /*02f0*/  ISETP.GE.AND P1, PT, R19, RZ, PT ;  /* 0x000000ff1300720c */ /* 0x000fe40003f26270 */
[----:B------:R-:W-:Y:S02]  /*0300*/  IADD3.X R5, RZ, R19, RZ, P2, !PT ;  /* 0x00000013ff057210 */ /* 0x000fe400017fe4ff */
[----:B------:R-:W-:-:S02]  /*0310*/  SEL R3, R3, R18, !P1 ;  /* 0x0000001203037207 */ /* 0x000fc40004800000 */
[----:B------:R-:W-:Y:S02]  /*0320*/  MOV R28, 0x600 ;  /* 0x00000600001c7802 */ /* 0x000fe40000000f00 */
[----:B------:R-:W-:-:S03]  /*0330*/  SEL R18, R5, R19, !P1 ;  /* 0x0000001305127207 */ /* 0x000fc60004800000 */
[----:B------:R-:W-:-:S04]  /*0340*/  IMAD.WIDE.U32 R2, R3, R28, c[0x0][0x168] ;  /* 0x00005a0003027625 */ /* 0x000fc800078e001c */
[----:B------:R-:W-:Y:S02]  /*0350*/  IMAD R5, R18, 0x600, RZ ;  /* 0x0000060012057824 */ /* 0x000fe400078e02ff */
[----:B0-----:R-:W-:-:S03]  /*0360*/  IMAD.SHL.U32 R29, R27, 0x4, RZ ;  /* 0x000000041b1d7824 */ /* 0x001fc600078e00ff */
[----:B------:R-:W-:Y:S02]  /*0370*/  IADD3 R3, R3, R5, RZ ;  /* 0x0000000503037210 */ /* 0x000fe40007ffe0ff */
[----:B------:R-:W-:-:S04]  /*0380*/  LOP3.LUT R29, R29, 0x3fc, RZ, 0xc0, !PT ;  /* 0x000003fc1d1d7812 */ /* 0x000fc800078ec0ff */
[C---:B------:R-:W-:Y:S01]  /*0390*/  ISETP.GE.U32.AND P2, PT, R29.reuse, 0x300, PT ;  /* 0x000003001d00780c */ /* 0x040fe20003f46070 */
[----:B------:R-:W-:-:S03]  /*03a0*/  IMAD.WIDE.U32 R18, R29, 0x2, R2 ;  /* 0x000000021d127825 */ /* 0x000fc600078e0002 */
[----:B------:R-:W-:-:S13]  /*03b0*/  ISETP.LT.AND P1, PT, R26, 0x4d, !P2 ;  /* 0x0000004d1a00780c */ /* 0x000fda0005721270 */
[----:B------:R0:W5:Y:S01]  /*03c0*/  @P1 LDG.E.EL.64 R24, [R18.64] ;  /* 0x0000000412181981 */ /* 0x000162000c2e1b00 */
[----:B------:R-:W-:Y:S02]  /*03d0*/  IADD3 R3, P4, R22, 0x4d, RZ ;  /* 0x0000004d16037810 */ /* 0x000fe40007f9e0ff */
[----:B------:R-:W-:Y:S02]  /*03e0*/  ISETP.GE.AND P3, PT, R23, RZ, PT ;  /* 0x000000ff1700720c */ /* 0x000fe40003f66270 */
[-C--:B------:R-:W-:Y:S02]  /*03f0*/  IADD3.X R5, RZ, R23.reuse, RZ, P4, !PT ;  /* 0x00000017ff057210 */ /* 0x080fe400027fe4ff */
[----:B------:R-:W-:Y:S02]  /*0400*/  SEL R0, R3, R22, !P3 ;  /* 0x0000001603007207 */ /* 0x000fe40005800000 */
[----:B------:R-:W-:Y:S02]  /*0410*/  SEL R22, R5, R23, !P3 ;  /* 0x0000001705167207 */ /* 0x000fe40005800000 */
[----:B------:R-:W-:-:S04]  /*0420*/  ISETP.LT.U32.AND P3, PT, R0, 0x4d, PT ;  /* 0x0000004d0000780c */ /* 0x000fc80003f61070 */
[----:B------:R-:W-:-:S13]  /*0430*/  ISETP.LT.U32.OR.EX P0, PT, R22, RZ, P0, P3 ;  /* 0x000000ff1600720c */ /* 0x000fda0000701530 */
[----:B------:R-:W-:Y:S05]  /*0440*/  @P0 BRA `(.L_x_1) ;  /* 0x0000013000000947 */ /* 0x000fea0003800000 */
[----:B0-----:R-:W-:Y:S01]  /*0450*/  MOV R2, 0x0 ;  /* 0x0000000000027802 */ /* 0x001fe20000000f00 */
[----:B------:R-:W-:Y:S01]  /*0460*/  IMAD.MOV.U32 R4, RZ, RZ, c[0x4][0x18] ;  /* 0x01000600ff047624 */ /* 0x000fe200078e00ff */
[----:B------:R-:W-:Y:S01]  /*0470*/  MOV R5, c[0x4][0x1c] ;  /* 0x0100070000057a02 */ /* 0x000fe20000000f00 */
[----:B------:R-:W-:Y:S01]  /*0480*/  IMAD.MOV.U32 R7, RZ, RZ, c[0x4][0x14] ;  /* 0x01000500ff077624 */ /* 0x000fe200078e00ff */
[----:B------:R-:W-:Y:S01]  /*0490*/  MOV R6, c[0x4][0x10] ;  /* 0x0100040000067a02 */ /* 0x000fe20000000f00 */
[----:B------:R-:W-:Y:S01]  /*04a0*/  IMAD.MOV.U32 R11, RZ, RZ, c[0x4][0xc] ;  /* 0x01000300ff0b7624 */ /* 0x000fe200078e00ff */
[----:B------:R-:W0:Y:S01]  /*04b0*/  LDC.64 R2, c[0x4][R2] ;  /* 0x0100000002027b82 */ /* 0x000e220000000a00 */
[----:B------:R-:W-:Y:S02]  /*04c0*/  MOV R8, 0x32 ;  /* 0x0000003200087802 */ /* 0x000fe40000000f00 */
[----:B------:R-:W-:Y:S02]  /*04d0*/  MOV R10, c[0x4][0x8] ;  /* 0x01000200000a7a02 */ /* 0x000fe40000000f00 */
[----:B------:R-:W-:-:S02]  /*04e0*/  MOV R12, 0x1 ;  /* 0x00000001000c7802 */ /* 0x000fc40000000f00 */
[----:B------:R-:W-:Y:S02]  /*04f0*/  MOV R13, RZ ;  /* 0x000000ff000d7202 */ /* 0x000fe40000000f00 */
        /* <DEDUP_REMOVED lines=8> */
.L_x_1:
[----:B0-----:R-:W-:Y:S01]  /*0580*/  BAR.SYNC.DEFER_BLOCKING 0x0 ;  /* 0x0000000000007b1d */ /* 0x001fe20000010000 */
[----:B------:R-:W-:Y:S02]  /*0590*/  ISETP.GE.AND P0, PT, R17, RZ, PT ;  /* 0x000000ff1100720c */ /* 0x000fe40003f06270 */
[----:B------:R-:W-:Y:S02]  /*05a0*/  IADD3 R3, P3, R16, 0x4d, RZ ;  /* 0x0000004d10037810 */ /* 0x000fe40007f7e0ff */
[----:B------:R-:W-:Y:S02]  /*05b0*/  SHF.L.U32 R6, R29, 0x1, RZ ;  /* 0x000000011d067819 */ /* 0x000fe400000006ff */
[----:B------:R-:W-:Y:S01]  /*05c0*/  SEL R3, R3, R16, !P0 ;  /* 0x0000001003037207 */ /* 0x000fe20004000000 */
[----:B------:R-:W-:-:S04]  /*05d0*/  IMAD.X R16, RZ, RZ, R17, P3 ;  /* 0x000000ffff107224 */ /* 0x000fc800018e0611 */
[----:B------:R-:W-:Y:S01]  /*05e0*/  IMAD.WIDE.U32 R2, R3, R28, c[0x0][0x178] ;  /* 0x00005e0003027625 */ /* 0x000fe200078e001c */
[----:B------:R-:W-:-:S04]  /*05f0*/  SEL R16, R16, R17, !P0 ;  /* 0x0000001110107207 */ /* 0x000fc80004000000 */
[----:B------:R-:W-:Y:S01]  /*0600*/  IADD3 R2, P0, R6, R2, RZ ;  /* 0x0000000206027210 */ /* 0x000fe20007f1e0ff */
[----:B------:R-:W-:-:S05]  /*0610*/  IMAD R5, R16, 0x600, RZ ;  /* 0x0000060010057824 */ /* 0x000fca00078e02ff */
[----:B------:R-:W-:Y:S02]  /*0620*/  IADD3.X R3, R3, R5, RZ, P0, !PT ;  /* 0x0000000503037210 */ /* 0x000fe400007fe4ff */
[----:B------:R-:W-:-:S06]  /*0630*/  CS2R R4, SRZ ;  /* 0x0000000000047805 */ /* 0x000fcc000001ff00 */
[----:B------:R-:W2:Y:S01]  /*0640*/  @P1 LDG.E.EL.64 R4, [R2.64] ;  /* 0x0000000402041981 */ /* 0x000ea2000c2e1b00 */
[----:B------:R-:W-:Y:S02]  /*0650*/  FSEL R12, RZ, 2, !P1 ;  /* 0x40000000ff0c7808 */ /* 0x000fe40004800000 */
[----:B------:R-:W-:Y:S02]  /*0660*/  FSEL R13, RZ, 1, !P1 ;  /* 0x3f800000ff0d7808 */ /* 0x000fe40004800000 */
[C---:B------:R-:W-:Y:S01]  /*0670*/  FSETP.GEU.AND P0, PT, R12.reuse, 1.175494350822287508e-38, PT ;  /* 0x008000000c00780b */ /* 0x040fe20003f0e000 */
[----:B------:R-:W-:Y:S02]  /*0680*/  FMUL R11, R12, 16777216 ;  /* 0x4b8000000c0b7820 */ /* 0x000fe40000400000 */
[----:B------:R-:W-:-:S03]  /*0690*/  FMUL R0, R13, 16777216 ;  /* 0x4b8000000d007820 */ /* 0x000fc60000400000 */
[----:B------:R-:W-:Y:S02]  /*06a0*/  FSEL R16, R11, R12, !P0 ;  /* 0x0000000c0b107208 */ /* 0x000fe40004000000 */
[----:B------:R-:W-:Y:S02]  /*06b0*/  FSEL R11, RZ, 3, !P1 ;  /* 0x40400000ff0b7808 */ /* 0x000fe40004800000 */
[----:B------:R-:W0:Y:S01]  /*06c0*/  MUFU.RCP R14, R16 ;  /* 0x00000010000e7308 */ /* 0x000e220000001000 */
[----:B------:R-:W-:Y:S02]  /*06d0*/  FSEL R15, R0, R13, !P0 ;  /* 0x0000000d000f7208 */ /* 0x000fe40004000000 */
[C---:B------:R-:W-:Y:S01]  /*06e0*/  FMUL R10, R11.reuse, 16777216 ;  /* 0x4b8000000b0a7820 */ /* 0x040fe20000400000 */
[----:B------:R-:W-:Y:S02]  /*06f0*/  FSETP.GEU.AND P3, PT, R11, 1.175494350822287508e-38, PT ;  /* 0x008000000b00780b */ /* 0x000fe40003f6e000 */
[----:B------:R-:W-:-:S02]  /*0700*/  FSETP.NEU.AND P0, PT, R12, RZ, PT ;  /* 0x000000ff0c00720b */ /* 0x000fc40003f0d000 */
[----:B------:R-:W-:Y:S02]  /*0710*/  FSEL R20, R10, R11, !P3 ;  /* 0x0000000b0a147208 */ /* 0x000fe40005800000 */
[----:B------:R-:W-:Y:S02]  /*0720*/  FSEL R10, RZ, 4, !P1 ;  /* 0x40800000ff0a7808 */ /* 0x000fe40004800000 */
[----:B------:R-:W1:Y:S01]  /*0730*/  MUFU.RCP R21, R20 ;  /* 0x0000001400157308 */ /* 0x000e620000001000 */
[----:B------:R-:W-:Y:S02]  /*0740*/  FSEL R22, R0, R13, !P3 ;  /* 0x0000000d00167208 */ /* 0x000fe40005800000 */
[----:B------:R-:W-:Y:S01]  /*0750*/  FMUL R17, R10, 16777216 ;  /* 0x4b8000000a117820 */ /* 0x000fe20000400000 */
[----:B0-----:R-:W-:Y:S01]  /*0760*/  FMUL R14, R14, R15 ;  /* 0x0000000f0e0e7220 */ /* 0x001fe20000400000 */
[C---:B-----5:R-:W-:Y:S01]  /*0770*/  PRMT R15, R24.reuse, 0x7632, R15 ;  /* 0x00007632180f7816 */ /* 0x060fe2000000000f */
[----:B------:R-:W-:Y:S01]  /*0780*/  IMAD.U32 R24, R24, 0x10000, RZ ;  /* 0x0001000018187824 */ /* 0x000fe200078e00ff */
[----:B------:R-:W-:-:S02]  /*0790*/  FSETP.GEU.AND P4, PT, R10, 1.175494350822287508e-38, PT ;  /* 0x008000000a00780b */ /* 0x000fc40003f8e000 */
[----:B------:R-:W-:Y:S02]  /*07a0*/  SHF.L.U32 R23, R15, 0x10, RZ ;  /* 0x000000100f177819 */ /* 0x000fe400000006ff */
[----:B------:R-:W-:Y:S02]  /*07b0*/  FSEL R16, R17, R10, !P4 ;  /* 0x0000000a11107208 */ /* 0x000fe40006000000 */
[----:B------:R-:W-:-:S04]  /*07c0*/  FSETP.NEU.AND P3, PT, R11, RZ, PT ;  /* 0x000000ff0b00720b */ /* 0x000fc80003f6d000 */
[----:B------:R-:W0:Y:S01]  /*07d0*/  MUFU.RCP R16, R16 ;  /* 0x0000001000107308 */ /* 0x000e220000001000 */
[C---:B--2---:R-:W-:Y:S02]  /*07e0*/  PRMT R15, R4.reuse, 0x7632, R15 ;  /* 0x00007632040f7816 */ /* 0x044fe4000000000f */
[----:B------:R-:W-:Y:S01]  /*07f0*/  SHF.L.U32 R17, R4, 0x10, RZ ;  /* 0x0000001004117819 */ /* 0x000fe200000006ff */
[----:B-1----:R-:W-:Y:S02]  /*0800*/  FMUL R4, R21, R22 ;  /* 0x0000001615047220 */ /* 0x002fe40000400000 */
[----:B------:R-:W-:Y:S02]  /*0810*/  IMAD.U32 R20, R15, 0x10000, RZ ;  /* 0x000100000f147824 */ /* 0x000fe400078e00ff */
[----:B------:R-:W1:Y:S01]  /*0820*/  SHFL.BFLY PT, R15, R10, 0x10, 0x1f ;  /* 0x0e001f000a0f7f89 */ /* 0x000e6200000e0000 */
[--C-:B------:R-:W-:Y:S01]  /*0830*/  FADD R21, R24, R17.reuse ;  /* 0x0000001118157221 */ /* 0x100fe20000000000 */
[----:B------:R-:W-:Y:S01]  /*0840*/  FADD R22, R23, R20 ;  /* 0x0000001417167221 */ /* 0x000fe20000000000 */
[----:B------:R-:W-:-:S02]  /*0850*/  PRMT R17, R25, 0x7632, R17 ;  /* 0x0000763219117816 */ /* 0x000fc40000000011 */
[----:B------:R-:W-:Y:S02]  /*0860*/  PRMT R20, R5, 0x7632, R20 ;  /* 0x0000763205147816 */ /* 0x000fe40000000014 */
[----:B------:R-:W-:Y:S01]  /*0870*/  FSEL R21, R21, RZ, P1 ;  /* 0x000000ff15157208 */ /* 0x000fe20000800000 */
[----:B------:R-:W-:Y:S01]  /*0880*/  IMAD.U32 R17, R17, 0x10000, RZ ;  /* 0x0001000011117824 */ /* 0x000fe200078e00ff */
[----:B------:R-:W-:Y:S02]  /*0890*/  FSEL R22, R22, RZ, P1 ;  /* 0x000000ff16167208 */ /* 0x000fe40000800000 */
[----:B------:R-:W-:Y:S02]  /*08a0*/  SHF.L.U32 R24, R25, 0x10, RZ ;  /* 0x0000001019187819 */ /* 0x000fe400000006ff */
[----:B------:R-:W-:Y:S01]  /*08b0*/  SHF.L.U32 R5, R5, 0x10, RZ ;  /* 0x0000001005057819 */ /* 0x000fe200000006ff */
[----:B------:R-:W-:Y:S01]  /*08c0*/  FADD R22, -R21, R22 ;  /* 0x0000001615167221 */ /* 0x000fe20000000100 */
[----:B------:R-:W-:-:S02]  /*08d0*/  FSEL R23, R0, R13, !P4 ;  /* 0x0000000d00177208 */ /* 0x000fc40006000000 */
[----:B------:R-:W-:Y:S01]  /*08e0*/  SHF.L.U32 R20, R20, 0x10, RZ ;  /* 0x0000001014147819 */ /* 0x000fe200000006ff */
[----:B------:R-:W-:Y:S01]  /*08f0*/  FADD R5, R24, R5 ;  /* 0x0000000518057221 */ /* 0x000fe20000000000 */
[----:B------:R-:W-:Y:S01]  /*0900*/  FSEL R0, R14, RZ, P0 ;  /* 0x000000ff0e007208 */ /* 0x000fe20000000000 */
[----:B------:R-:W-:Y:S01]  /*0910*/  FMUL R14, R22, R22 ;  /* 0x00000016160e7220 */ /* 0x000fe20000400000 */
[----:B------:R-:W-:Y:S01]  /*0920*/  FSEL R4, R4, RZ, P3 ;  /* 0x000000ff04047208 */ /* 0x000fe20001800000 */
[----:B------:R-:W-:Y:S01]  /*0930*/  FADD R20, R17, R20 ;  /* 0x0000001411147221 */ /* 0x000fe20000000000 */
[----:B0-----:R-:W-:Y:S01]  /*0940*/  FMUL R16, R16, R23 ;  /* 0x0000001710107220 */ /* 0x001fe20000400000 */
[----:B------:R-:W-:Y:S01]  /*0950*/  FMUL R17, R13, R14 ;  /* 0x0000000e0d117220 */ /* 0x000fe20000400000 */
[----:B------:R-:W-:Y:S01]  /*0960*/  FSEL R13, R5, RZ, P1 ;  /* 0x000000ff050d7208 */ /* 0x000fe20000800000 */
[----:B------:R-:W-:Y:S01]  /*0970*/  FFMA R22, R22, R0, R21 ;  /* 0x0000000016167223 */ /* 0x000fe20000000015 */
[----:B-1----:R-:W-:Y:S01]  /*0980*/  FADD R5, R10, R15 ;  /* 0x0000000f0a057221 */ /* 0x002fe20000000000 */
[----:B------:R-:W-:Y:S01]  /*0990*/  FSEL R20, R20, RZ, P1 ;  /* 0x000000ff14147208 */ /* 0x000fe20000800000 */
[----:B------:R-:W-:Y:S01]  /*09a0*/  FFMA R17, R0, R17, RZ ;  /* 0x0000001100117223 */ /* 0x000fe200000000ff */
[--C-:B------:R-:W-:Y:S01]  /*09b0*/  FADD R13, R13, -R22.reuse ;  /* 0x800000160d0d7221 */ /* 0x100fe20000000000 */
[----:B------:R-:W-:Y:S01]  /*09c0*/  FSETP.NEU.AND P0, PT, R10, RZ, PT ;  /* 0x000000ff0a00720b */ /* 0x000fe20003f0d000 */
[C---:B------:R-:W-:Y:S01]  /*09d0*/  FMUL R14, R5.reuse, 0.25 ;  /* 0x3e800000050e7820 */ /* 0x040fe20000400000 */
[----:B------:R-:W-:Y:S01]  /*09e0*/  FSETP.GEU.AND P4, PT, |R5|, 1.175494350822287508e-38, PT ;  /* 0x008000000500780b */ /* 0x000fe20003f8e200 */
[----:B------:R-:W-:Y:S01]  /*09f0*/  FFMA R21, R13, R4, R22 ;  /* 0x000000040d157223 */ /* 0x000fe20000000016 */
[----:B------:R-:W-:Y:S01]  /*0a00*/  FSETP.GT.AND P3, PT, |R5|, 8.50705917302346158658e+37, PT ;  /* 0x7e8000000500780b */ /* 0x000fe20003f64200 */
[----:B------:R-:W-:Y:S01]  /*0a10*/  FMUL R13, R13, R13 ;  /* 0x0000000d0d0d7220 */ /* 0x000fe20000400000 */
[----:B------:R-:W0:Y:S01]  /*0a20*/  SHFL.BFLY PT, R0, R5, 0x8, 0x1f ;  /* 0x0d001f0005007f89 */ /* 0x000e2200000e0000 */
[----:B------:R-:W-:Y:S01]  /*0a30*/  FSEL R16, R16, RZ, P0 ;  /* 0x000000ff10107208 */ /* 0x000fe20000000000 */
[----:B------:R-:W-:Y:S01]  /*0a40*/  FADD R20, R20, -R21 ;  /* 0x8000001514147221 */ /* 0x000fe20000000000 */
[----:B------:R-:W-:Y:S01]  /*0a50*/  FSEL R14, R14, R5, P3 ;  /* 0x000000050e0e7208 */ /* 0x000fe20001800000 */
[----:B------:R-:W-:-:S02]  /*0a60*/  FMUL R13, R12, R13 ;  /* 0x0000000d0c0d7220 */ /* 0x000fc40000400000 */
[C---:B------:R-:W-:Y:S01]  /*0a70*/  FMUL R12, R20.reuse, R20 ;  /* 0x00000014140c7220 */ /* 0x040fe20000400000 */
[----:B------:R-:W-:Y:S01]  /*0a80*/  FFMA R20, R20, R16, R21 ;  /* 0x0000001014147223 */ /* 0x000fe20000000015 */
[----:B------:R-:W-:Y:S01]  /*0a90*/  FFMA R13, R4, R13, R17 ;  /* 0x0000000d040d7223 */ /* 0x000fe20000000011 */
[----:B------:R-:W-:Y:S01]  /*0aa0*/  @!P4 FMUL R14, R14, 16777216 ;  /* 0x4b8000000e0ec820 */ /* 0x000fe20000400000 */
[----:B------:R-:W-:Y:S01]  /*0ab0*/  FMUL R12, R11, R12 ;  /* 0x0000000c0b0c7220 */ /* 0x000fe20000400000 */
[----:B------:R-:W-:Y:S01]  /*0ac0*/  @P3 FMUL R15, R15, 0.25 ;  /* 0x3e8000000f0f3820 */ /* 0x000fe20000400000 */
[----:B------:R-:W1:Y:S01]  /*0ad0*/  SHFL.BFLY PT, R11, R20, 0x10, 0x1f ;  /* 0x0e001f00140b7f89 */ /* 0x000e6200000e0000 */
[----:B------:R-:W-:Y:S01]  /*0ae0*/  FSETP.NEU.AND P3, PT, R5, RZ, PT ;  /* 0x000000ff0500720b */ /* 0x000fe20003f6d000 */
[----:B------:R-:W-:Y:S01]  /*0af0*/  FFMA R12, R16, R12, R13 ;  /* 0x0000000c100c7223 */ /* 0x000fe2000000000d */
[----:B------:R-:W2:Y:S01]  /*0b00*/  MUFU.RCP R14, R14 ;  /* 0x0000000e000e7308 */ /* 0x000ea20000001000 */
[----:B------:R-:W-:-:S03]  /*0b10*/  @!P4 FMUL R15, R15, 16777216 ;  /* 0x4b8000000f0fc820 */ /* 0x000fc60000400000 */
[----:B------:R-:W3:Y:S01]  /*0b20*/  SHFL.BFLY PT, R13, R12, 0x10, 0x1f ;  /* 0x0e001f000c0d7f89 */ /* 0x000ee200000e0000 */
[----:B0-----:R-:W-:-:S04]  /*0b30*/  FADD R4, R5, R0 ;  /* 0x0000000005047221 */ /* 0x001fc80000000000 */
[C---:B------:R-:W-:Y:S01]  /*0b40*/  FMUL R21, R4.reuse, 0.25 ;  /* 0x3e80000004157820 */ /* 0x040fe20000400000 */
[----:B------:R-:W-:Y:S01]  /*0b50*/  FSETP.GEU.AND P4, PT, |R4|, 1.175494350822287508e-38, PT ;  /* 0x008000000400780b */ /* 0x000fe20003f8e200 */
[----:B--2---:R-:W-:Y:S01]  /*0b60*/  FMUL R16, R14, R15 ;  /* 0x0000000f0e107220 */ /* 0x004fe20000400000 */
[----:B------:R-:W-:Y:S01]  /*0b70*/  FSETP.GT.AND P0, PT, |R4|, 8.50705917302346158658e+37, PT ;  /* 0x7e8000000400780b */ /* 0x000fe20003f04200 */
[----:B-1----:R-:W-:-:S03]  /*0b80*/  FADD R15, -R20, R11 ;  /* 0x0000000b140f7221 */ /* 0x002fc60000000100 */
[----:B------:R-:W-:Y:S01]  /*0b90*/  FSEL R16, R16, RZ, P3 ;  /* 0x000000ff10107208 */ /* 0x000fe20001800000 */
[----:B------:R-:W0:Y:S01]  /*0ba0*/  SHFL.BFLY PT, R11, R4, 0x4, 0x1f ;  /* 0x0c801f00040b7f89 */ /* 0x000e2200000e0000 */
[----:B------:R-:W-:Y:S01]  /*0bb0*/  FSEL R21, R21, R4, P0 ;  /* 0x0000000415157208 */ /* 0x000fe20000000000 */
[C---:B------:R-:W-:Y:S01]  /*0bc0*/  FMUL R17, R15.reuse, R15 ;  /* 0x0000000f0f117220 */ /* 0x040fe20000400000 */
[----:B------:R-:W-:Y:S01]  /*0bd0*/  FSETP.NEU.AND P3, PT, R4, RZ, PT ;  /* 0x000000ff0400720b */ /* 0x000fe20003f6d000 */
[----:B------:R-:W-:Y:S01]  /*0be0*/  FFMA R15, R15, R16, R20 ;  /* 0x000000100f0f7223 */ /* 0x000fe20000000014 */
[----:B---3--:R-:W-:Y:S01]  /*0bf0*/  FADD R13, R12, R13 ;  /* 0x0000000d0c0d7221 */ /* 0x008fe20000000000 */
[----:B------:R-:W-:Y:S01]  /*0c00*/  @!P4 FMUL R21, R21, 16777216 ;  /* 0x4b8000001515c820 */ /* 0x000fe20000400000 */
[----:B------:R-:W-:Y:S01]  /*0c10*/  FMUL R17, R10, R17 ;  /* 0x000000110a117220 */ /* 0x000fe20000400000 */
[----:B------:R-:W-:Y:S01]  /*0c20*/  @P0 FMUL R0, R0, 0.25 ;  /* 0x3e80000000000820 */ /* 0x000fe20000400000 */
[----:B------:R-:W1:Y:S02]  /*0c30*/  SHFL.BFLY PT, R12, R15, 0x8, 0x1f ;  /* 0x0d001f000f0c7f89 */ /* 0x000e6400000e0000 */
[----:B------:R-:W-:Y:S01]  /*0c40*/  FFMA R17, R16, R17, R13 ;  /* 0x0000001110117223 */ /* 0x000fe2000000000d */
[----:B------:R-:W2:Y:S01]  /*0c50*/  MUFU.RCP R21, R21 ;  /* 0x0000001500157308 */ /* 0x000ea20000001000 */
[----:B------:R-:W-:-:S03]  /*0c60*/  @!P4 FMUL R0, R0, 16777216 ;  /* 0x4b8000000000c820 */ /* 0x000fc60000400000 */
[----:B------:R-:W3:Y:S01]  /*0c70*/  SHFL.BFLY PT, R14, R17, 0x8, 0x1f ;  /* 0x0d001f00110e7f89 */ /* 0x000ee200000e0000 */
[----:B0-----:R-:W-:Y:S01]  /*0c80*/  FADD R10, R4, R11 ;  /* 0x0000000b040a7221 */ /* 0x001fe20000000000 */
[----:B--2---:R-:W-:-:S04]  /*0c90*/  FMUL R0, R21, R0 ;  /* 0x0000000015007220 */ /* 0x004fc80000400000 */
[C---:B------:R-:W-:Y:S01]  /*0ca0*/  FSETP.GEU.AND P4, PT, |R10|.reuse, 1.175494350822287508e-38, PT ;  /* 0x008000000a00780b */ /* 0x040fe20003f8e200 */
[C---:B------:R-:W-:Y:S01]  /*0cb0*/  FMUL R23, R10.reuse, 0.25 ;  /* 0x3e8000000a177820 */ /* 0x040fe20000400000 */
[----:B------:R-:W-:Y:S01]  /*0cc0*/  FSETP.GT.AND P0, PT, |R10|, 8.50705917302346158658e+37, PT ;  /* 0x7e8000000a00780b */ /* 0x000fe20003f04200 */
[----:B------:R-:W0:Y:S01]  /*0cd0*/  SHFL.BFLY PT, R13, R10, 0x2, 0x1f ;  /* 0x0c401f000a0d7f89 */ /* 0x000e2200000e0000 */
[----:B-1----:R-:W-:Y:S01]  /*0ce0*/  FADD R12, -R15, R12 ;  /* 0x0000000c0f0c7221 */ /* 0x002fe20000000100 */
[----:B------:R-:W-:Y:S02]  /*0cf0*/  FSEL R0, R0, RZ, P3 ;  /* 0x000000ff00007208 */ /* 0x000fe40001800000 */
[----:B------:R-:W-:Y:S01]  /*0d00*/  FSEL R23, R23, R10, P0 ;  /* 0x0000000a17177208 */ /* 0x000fe20000000000 */
[----:B------:R-:W-:Y:S01]  /*0d10*/  FMUL R16, R12, R12 ;  /* 0x0000000c0c107220 */ /* 0x000fe20000400000 */
[----:B------:R-:W-:Y:S01]  /*0d20*/  FSETP.NEU.AND P3, PT, R10, RZ, PT ;  /* 0x000000ff0a00720b */ /* 0x000fe20003f6d000 */
[----:B------:R-:W-:Y:S01]  /*0d30*/  FFMA R12, R12, R0, R15 ;  /* 0x000000000c0c7223 */ /* 0x000fe2000000000f */
[----:B---3--:R-:W-:Y:S01]  /*0d40*/  FADD R17, R17, R14 ;  /* 0x0000000e11117221 */ /* 0x008fe20000000000 */
[----:B------:R-:W-:Y:S01]  /*0d50*/  FMUL R16, R5, R16 ;  /* 0x0000001005107220 */ /* 0x000fe20000400000 */
[----:B------:R-:W-:-:S02]  /*0d60*/  @!P4 FMUL R23, R23, 16777216 ;  /* 0x4b8000001717c820 */ /* 0x000fc40000400000 */
[----:B------:R-:W1:Y:S01]  /*0d70*/  SHFL.BFLY PT, R5, R12, 0x4, 0x1f ;  /* 0x0c801f000c057f89 */ /* 0x000e6200000e0000 */
[----:B------:R-:W-:Y:S01]  /*0d80*/  FFMA R16, R0, R16, R17 ;  /* 0x0000001000107223 */ /* 0x000fe20000000011 */
[----:B------:R-:W2:Y:S01]  /*0d90*/  MUFU.RCP R14, R23 ;  /* 0x00000017000e7308 */ /* 0x000ea20000001000 */
[----:B------:R-:W-:-:S03]  /*0da0*/  @P0 FMUL R11, R11, 0.25 ;  /* 0x3e8000000b0b0820 */ /* 0x000fc60000400000 */
[----:B------:R-:W3:Y:S01]  /*0db0*/  SHFL.BFLY PT, R15, R16, 0x4, 0x1f ;  /* 0x0c801f00100f7f89 */ /* 0x000ee200000e0000 */
[----:B------:R-:W-:Y:S01]  /*0dc0*/  @!P4 FMUL R11, R11, 16777216 ;  /* 0x4b8000000b0bc820 */ /* 0x000fe20000400000 */
[----:B0-----:R-:W-:-:S04]  /*0dd0*/  FADD R0, R10, R13 ;  /* 0x0000000d0a007221 */ /* 0x001fc80000000000 */
[C---:B------:R-:W-:Y:S01]  /*0de0*/  FMUL R21, R0.reuse, 0.25 ;  /* 0x3e80000000157820 */ /* 0x040fe20000400000 */
[----:B------:R-:W-:Y:S01]  /*0df0*/  FSETP.GEU.AND P4, PT, |R0|, 1.175494350822287508e-38, PT ;  /* 0x008000000000780b */ /* 0x000fe20003f8e200 */
[----:B--2---:R-:W-:Y:S01]  /*0e00*/  FMUL R14, R14, R11 ;  /* 0x0000000b0e0e7220 */ /* 0x004fe20000400000 */
[----:B------:R-:W-:-:S04]  /*0e10*/  FSETP.GT.AND P0, PT, |R0|, 8.50705917302346158658e+37, PT ;  /* 0x7e8000000000780b */ /* 0x000fc80003f04200 */
[----:B------:R-:W-:Y:S01]  /*0e20*/  FSEL R14, R14, RZ, P3 ;  /* 0x000000ff0e0e7208 */ /* 0x000fe20001800000 */
[----:B-1----:R-:W-:Y:S01]  /*0e30*/  FADD R11, -R12, R5 ;  /* 0x000000050c0b7221 */ /* 0x002fe20000000100 */
[----:B------:R-:W-:Y:S01]  /*0e40*/  FSEL R21, R21, R0, P0 ;  /* 0x0000000015157208 */ /* 0x000fe20000000000 */
[----:B------:R-:W0:Y:S02]  /*0e50*/  SHFL.BFLY PT, R5, R0, 0x1, 0x1f ;  /* 0x0c201f0000057f89 */ /* 0x000e2400000e0000 */
[C---:B------:R-:W-:Y:S01]  /*0e60*/  FMUL R17, R11.reuse, R11 ;  /* 0x0000000b0b117220 */ /* 0x040fe20000400000 */
[----:B------:R-:W-:Y:S01]  /*0e70*/  FFMA R11, R11, R14, R12 ;  /* 0x0000000e0b0b7223 */ /* 0x000fe2000000000c */
[----:B------:R-:W-:Y:S01]  /*0e80*/  @!P4 FMUL R21, R21, 16777216 ;  /* 0x4b8000001515c820 */ /* 0x000fe20000400000 */
[----:B---3--:R-:W-:Y:S01]  /*0e90*/  FADD R15, R16, R15 ;  /* 0x0000000f100f7221 */ /* 0x008fe20000000000 */
[----:B------:R-:W-:Y:S01]  /*0ea0*/  FMUL R17, R4, R17 ;  /* 0x0000001104117220 */ /* 0x000fe20000400000 */
[----:B------:R-:W-:Y:S01]  /*0eb0*/  @P0 FMUL R13, R13, 0.25 ;  /* 0x3e8000000d0d0820 */ /* 0x000fe20000400000 */
[----:B------:R-:W1:Y:S01]  /*0ec0*/  SHFL.BFLY PT, R12, R11, 0x2, 0x1f ;  /* 0x0c401f000b0c7f89 */ /* 0x000e6200000e0000 */
[----:B------:R-:W2:Y:S01]  /*0ed0*/  MUFU.RCP R16, R21 ;  /* 0x0000001500107308 */ /* 0x000ea20000001000 */
[----:B------:R-:W-:Y:S01]  /*0ee0*/  FFMA R15, R14, R17, R15 ;  /* 0x000000110e0f7223 */ /* 0x000fe2000000000f */
[----:B------:R-:W-:Y:S01]  /*0ef0*/  @!P4 FMUL R13, R13, 16777216 ;  /* 0x4b8000000d0dc820 */ /* 0x000fe20000400000 */
[----:B------:R-:W-:-:S02]  /*0f00*/  FSETP.NEU.AND P0, PT, R0, RZ, PT ;  /* 0x000000ff0000720b */ /* 0x000fc40003f0d000 */
[----:B------:R-:W-:Y:S01]  /*0f10*/  ISETP.GE.AND P4, PT, R27, 0x8, PT ;  /* 0x000000081b00780c */ /* 0x000fe20003f86270 */
[----:B------:R-:W3:Y:S01]  /*0f20*/  SHFL.BFLY PT, R14, R15, 0x2, 0x1f ;  /* 0x0c401f000f0e7f89 */ /* 0x000ee200000e0000 */
[----:B0-----:R-:W-:Y:S01]  /*0f30*/  FADD R4, R0, R5 ;  /* 0x0000000500047221 */ /* 0x001fe20000000000 */
[----:B--2---:R-:W-:-:S03]  /*0f40*/  FMUL R16, R16, R13 ;  /* 0x0000000d10107220 */ /* 0x004fc60000400000 */
[C---:B------:R-:W-:Y:S01]  /*0f50*/  FMUL R17, R4.reuse, 0.25 ;  /* 0x3e80000004117820 */ /* 0x040fe20000400000 */
[----:B------:R-:W-:Y:S02]  /*0f60*/  FSETP.GEU.AND P3, PT, |R4|, 1.175494350822287508e-38, PT ;  /* 0x008000000400780b */ /* 0x000fe40003f6e200 */
[----:B------:R-:W-:Y:S01]  /*0f70*/  FSEL R16, R16, RZ, P0 ;  /* 0x000000ff10107208 */ /* 0x000fe20000000000 */
[----:B-1----:R-:W-:Y:S01]  /*0f80*/  FADD R12, -R11, R12 ;  /* 0x0000000c0b0c7221 */ /* 0x002fe20000000100 */
[----:B------:R-:W-:-:S03]  /*0f90*/  FSETP.GT.AND P0, PT, |R4|, 8.50705917302346158658e+37, PT ;  /* 0x7e8000000400780b */ /* 0x000fc60003f04200 */
[C---:B------:R-:W-:Y:S01]  /*0fa0*/  FMUL R13, R12.reuse, R12 ;  /* 0x0000000c0c0d7220 */ /* 0x040fe20000400000 */
[----:B------:R-:W-:Y:S01]  /*0fb0*/  FFMA R11, R12, R16, R11 ;  /* 0x000000100c0b7223 */ /* 0x000fe2000000000b */
[----:B------:R-:W-:Y:S01]  /*0fc0*/  FSEL R17, R17, R4, P0 ;  /* 0x0000000411117208 */ /* 0x000fe20000000000 */
[----:B---3--:R-:W-:Y:S01]  /*0fd0*/  FADD R15, R15, R14 ;  /* 0x0000000e0f0f7221 */ /* 0x008fe20000000000 */
[----:B------:R-:W-:Y:S02]  /*0fe0*/  FMUL R13, R10, R13 ;  /* 0x0000000d0a0d7220 */ /* 0x000fe40000400000 */
[----:B------:R-:W0:Y:S01]  /*0ff0*/  SHFL.BFLY PT, R10, R11, 0x1, 0x1f ;  /* 0x0c201f000b0a7f89 */ /* 0x000e2200000e0000 */
[----:B------:R-:W-:Y:S01]  /*1000*/  @!P3 FMUL R17, R17, 16777216 ;  /* 0x4b8000001111b820 */ /* 0x000fe20000400000 */
[----:B------:R-:W-:Y:S02]  /*1010*/  FFMA R13, R16, R13, R15 ;  /* 0x0000000d100d7223 */ /* 0x000fe4000000000f */
[----:B------:R-:W-:Y:S01]  /*1020*/  @P0 FMUL R5, R5, 0.25 ;  /* 0x3e80000005050820 */ /* 0x000fe20000400000 */
[----:B------:R-:W1:Y:S01]  /*1030*/  MUFU.RCP R14, R17 ;  /* 0x00000011000e7308 */ /* 0x000e620000001000 */
[----:B------:R-:W-:Y:S01]  /*1040*/  FSETP.NEU.AND P0, PT, R4, RZ, PT ;  /* 0x000000ff0400720b */ /* 0x000fe20003f0d000 */
[----:B------:R-:W2:Y:S01]  /*1050*/  SHFL.BFLY PT, R12, R13, 0x1, 0x1f ;  /* 0x0c201f000d0c7f89 */ /* 0x000ea200000e0000 */
[----:B------:R-:W-:Y:S01]  /*1060*/  @!P3 FMUL R5, R5, 16777216 ;  /* 0x4b8000000505b820 */ /* 0x000fe20000400000 */
[----:B------:R-:W-:-:S03]  /*1070*/  LOP3.LUT P3, RZ, R27, 0x1f, RZ, 0xc0, !PT ;  /* 0x0000001f1bff7812 */ /* 0x000fc6000786c0ff */
[----:B-1----:R-:W-:Y:S01]  /*1080*/  FMUL R14, R14, R5 ;  /* 0x000000050e0e7220 */ /* 0x002fe20000400000 */
[----:B------:R-:W-:Y:S01]  /*1090*/  SHF.R.U32.HI R5, RZ, 0x5, R27 ;  /* 0x00000005ff057819 */ /* 0x000fe2000001161b */
[----:B0-----:R-:W-:-:S03]  /*10a0*/  FADD R10, -R11, R10 ;  /* 0x0000000a0b0a7221 */ /* 0x001fc60000000100 */
[----:B------:R-:W-:Y:S01]  /*10b0*/  FSEL R14, R14, RZ, P0 ;  /* 0x000000ff0e0e7208 */ /* 0x000fe20000000000 */
[----:B------:R-:W-:Y:S01]  /*10c0*/  FMUL R15, R10, R10 ;  /* 0x0000000a0a0f7220 */ /* 0x000fe20000400000 */
[----:B------:R-:W-:Y:S01]  /*10d0*/  SHF.L.U32 R5, R5, 0x2, RZ ;  /* 0x0000000205057819 */ /* 0x000fe200000006ff */
[----:B--2---:R-:W-:Y:S02]  /*10e0*/  FADD R13, R13, R12 ;  /* 0x0000000c0d0d7221 */ /* 0x004fe40000000000 */
[----:B------:R-:W-:Y:S01]  /*10f0*/  FMUL R15, R0, R15 ;  /* 0x0000000f000f7220 */ /* 0x000fe20000400000 */
[----:B------:R-:W-:Y:S01]  /*1100*/  FFMA R10, R10, R14, R11 ;  /* 0x0000000e0a0a7223 */ /* 0x000fe2000000000b */
[----:B------:R-:W-:Y:S02]  /*1110*/  LOP3.LUT R5, R5, 0x1c, RZ, 0xe2, !PT ;  /* 0x0000001c05057812 */ /* 0x000fe400078ee2ff */
[----:B------:R-:W-:-:S03]  /*1120*/  FFMA R14, R14, R15, R13 ;  /* 0x0000000f0e0e7223 */ /* 0x000fc6000000000d */
[----:B------:R-:W-:Y:S04]  /*1130*/  @!P3 STS [R5+0x40], R4 ;  /* 0x000040040500b388 */ /* 0x000fe80000000800 */
[----:B------:R-:W-:Y:S04]  /*1140*/  @!P3 STS [R5], R10 ;  /* 0x0000000a0500b388 */ /* 0x000fe80000000800 */
[----:B------:R-:W-:Y:S04]  /*1150*/  @!P3 STS [R5+0x20], R14 ;  /* 0x0000200e0500b388 */ /* 0x000fe80000000800 */
[----:B------:R-:W-:Y:S06]  /*1160*/  BAR.SYNC.DEFER_BLOCKING 0x0 ;  /* 0x0000000000007b1d */ /* 0x000fec0000010000 */
[----:B------:R-:W0:Y:S04]  /*1170*/  @!P4 LDS R9, [R27.X4+0x40] ;  /* 0x000040001b09c984 */ /* 0x000e280000004800 */
[----:B------:R-:W1:Y:S04]  /*1180*/  @!P4 LDS R7, [R27.X4] ;  /* 0x000000001b07c984 */ /* 0x000e680000004800 */
[----:B------:R-:W-:Y:S04]  /*1190*/  @!P4 LDS R8, [R27.X4+0x20] ;  /* 0x000020001b08c984 */ /* 0x000fe80000004800 */
[----:B0-----:R-:W0:Y:S04]  /*11a0*/  SHFL.BFLY PT, R12, R9, 0x4, 0x1f ;  /* 0x0c801f00090c7f89 */ /* 0x001e2800000e0000 */
[----:B-1----:R-:W1:Y:S01]  /*11b0*/  SHFL.BFLY PT, R10, R7, 0x4, 0x1f ;  /* 0x0c801f00070a7f89 */ /* 0x002e6200000e0000 */
[----:B0-----:R-:W-:-:S04]  /*11c0*/  FADD R0, R9, R12 ;  /* 0x0000000c09007221 */ /* 0x001fc80000000000 */
[C---:B------:R-:W-:Y:S01]  /*11d0*/  FMUL R11, R0.reuse, 0.25 ;  /* 0x3e800000000b7820 */ /* 0x040fe20000400000 */
[C---:B------:R-:W-:Y:S01]  /*11e0*/  FSETP.GEU.AND P3, PT, |R0|.reuse, 1.175494350822287508e-38, PT ;  /* 0x008000000000780b */ /* 0x040fe20003f6e200 */
[----:B------:R-:W0:Y:S01]  /*11f0*/  SHFL.BFLY PT, R13, R0, 0x2, 0x1f ;  /* 0x0c401f00000d7f89 */ /* 0x000e2200000e0000 */
[----:B------:R-:W-:Y:S01]  /*1200*/  FSETP.GT.AND P0, PT, |R0|, 8.50705917302346158658e+37, PT ;  /* 0x7e8000000000780b */ /* 0x000fe20003f04200 */
[----:B-1----:R-:W-:-:S03]  /*1210*/  FADD R10, -R7, R10 ;  /* 0x0000000a070a7221 */ /* 0x002fc60000000100 */
[----:B------:R-:W-:Y:S01]  /*1220*/  FSEL R5, R11, R0, P0 ;  /* 0x000000000b057208 */ /* 0x000fe20000000000 */
[----:B------:R-:W-:Y:S01]  /*1230*/  FMUL R14, R10, R10 ;  /* 0x0000000a0a0e7220 */ /* 0x000fe20000400000 */
[----:B------:R-:W1:Y:S03]  /*1240*/  SHFL.BFLY PT, R11, R8, 0x4, 0x1f ;  /* 0x0c801f00080b7f89 */ /* 0x000e6600000e0000 */
[----:B------:R-:W-:Y:S02]  /*1250*/  FMUL R14, R9, R14 ;  /* 0x0000000e090e7220 */ /* 0x000fe40000400000 */
[----:B------:R-:W-:Y:S02]  /*1260*/  @!P3 FMUL R5, R5, 16777216 ;  /* 0x4b8000000505b820 */ /* 0x000fe40000400000 */
[----:B------:R-:W-:-:S04]  /*1270*/  @P0 FMUL R12, R12, 0.25 ;  /* 0x3e8000000c0c0820 */ /* 0x000fc80000400000 */
[----:B------:R-:W2:Y:S01]  /*1280*/  MUFU.RCP R5, R5 ;  /* 0x0000000500057308 */ /* 0x000ea20000001000 */
[----:B------:R-:W-:Y:S01]  /*1290*/  @!P3 FMUL R12, R12, 16777216 ;  /* 0x4b8000000c0cb820 */ /* 0x000fe20000400000 */
[C---:B------:R-:W-:Y:S01]  /*12a0*/  FSETP.NEU.AND P3, PT, R0.reuse, RZ, PT ;  /* 0x000000ff0000720b */ /* 0x040fe20003f6d000 */
[----:B0-----:R-:W-:-:S04]  /*12b0*/  FADD R4, R0, R13 ;  /* 0x0000000d00047221 */ /* 0x001fc80000000000 */
[C---:B------:R-:W-:Y:S01]  /*12c0*/  FMUL R15, R4.reuse, 0.25 ;  /* 0x3e800000040f7820 */ /* 0x040fe20000400000 */
[C---:B------:R-:W-:Y:S02]  /*12d0*/  FSETP.GEU.AND P4, PT, |R4|.reuse, 1.175494350822287508e-38, PT ;  /* 0x008000000400780b */ /* 0x040fe40003f8e200 */
[----:B------:R-:W-:Y:S01]  /*12e0*/  FSETP.GT.AND P0, PT, |R4|, 8.50705917302346158658e+37, PT ;  /* 0x7e8000000400780b */ /* 0x000fe20003f04200 */
[----:B-1----:R-:W-:Y:S01]  /*12f0*/  FADD R11, R8, R11 ;  /* 0x0000000b080b7221 */ /* 0x002fe20000000000 */
[----:B--2---:R-:W-:Y:S02]  /*1300*/  FMUL R12, R5, R12 ;  /* 0x0000000c050c7220 */ /* 0x004fe40000400000 */
[----:B------:R-:W-:Y:S01]  /*1310*/  FSEL R15, R15, R4, P0 ;  /* 0x000000040f0f7208 */ /* 0x000fe20000000000 */
[----:B------:R-:W0:Y:S02]  /*1320*/  SHFL.BFLY PT, R5, R4, 0x1, 0x1f ;  /* 0x0c201f0004057f89 */ /* 0x000e2400000e0000 */
[----:B------:R-:W-:-:S04]  /*1330*/  FSEL R12, R12, RZ, P3 ;  /* 0x000000ff0c0c7208 */ /* 0x000fc80001800000 */
[----:B------:R-:W-:Y:S01]  /*1340*/  @!P4 FMUL R15, R15, 16777216 ;  /* 0x4b8000000f0fc820 */ /* 0x000fe20000400000 */
[----:B------:R-:W-:Y:S01]  /*1350*/  FFMA R7, R10, R12, R7 ;  /* 0x0000000c0a077223 */ /* 0x000fe20000000007 */
[----:B------:R-:W-:Y:S01]  /*1360*/  FFMA R11, R12, R14, R11 ;  /* 0x0000000e0c0b7223 */ /* 0x000fe2000000000b */
[----:B------:R-:W-:Y:S01]  /*1370*/  @P0 FMUL R13, R13, 0.25 ;  /* 0x3e8000000d0d0820 */ /* 0x000fe20000400000 */
[----:B------:R-:W1:Y:S01]  /*1380*/  MUFU.RCP R14, R15 ;  /* 0x0000000f000e7308 */ /* 0x000e620000001000 */
[----:B------:R-:W-:Y:S01]  /*1390*/  FSETP.NEU.AND P0, PT, R4, RZ, PT ;  /* 0x000000ff0400720b */ /* 0x000fe20003f0d000 */
[----:B------:R-:W2:Y:S01]  /*13a0*/  SHFL.BFLY PT, R10, R7, 0x2, 0x1f ;  /* 0x0c401f00070a7f89 */ /* 0x000ea200000e0000 */
[----:B------:R-:W-:-:S03]  /*13b0*/  @!P4 FMUL R13, R13, 16777216 ;  /* 0x4b8000000d0dc820 */ /* 0x000fc60000400000 */
[----:B------:R-:W3:Y:S01]  /*13c0*/  SHFL.BFLY PT, R12, R11, 0x2, 0x1f ;  /* 0x0c401f000b0c7f89 */ /* 0x000ee200000e0000 */
[----:B0-----:R-:W-:Y:S01]  /*13d0*/  FADD R8, R4, R5 ;  /* 0x0000000504087221 */ /* 0x001fe20000000000 */
[----:B-1----:R-:W-:-:S03]  /*13e0*/  FMUL R14, R14, R13 ;  /* 0x0000000d0e0e7220 */ /* 0x002fc60000400000 */
[C---:B------:R-:W-:Y:S01]  /*13f0*/  FMUL R13, R8.reuse, 0.25 ;  /* 0x3e800000080d7820 */ /* 0x040fe20000400000 */
[----:B------:R-:W-:Y:S02]  /*1400*/  FSETP.GEU.AND P3, PT, |R8|, 1.175494350822287508e-38, PT ;  /* 0x008000000800780b */ /* 0x000fe40003f6e200 */
[----:B------:R-:W-:Y:S02]  /*1410*/  FSEL R14, R14, RZ, P0 ;  /* 0x000000ff0e0e7208 */ /* 0x000fe40000000000 */
[----:B------:R-:W-:Y:S01]  /*1420*/  FSETP.GT.AND P0, PT, |R8|, 8.50705917302346158658e+37, PT ;  /* 0x7e8000000800780b */ /* 0x000fe20003f04200 */
[----:B--2---:R-:W-:-:S03]  /*1430*/  FADD R10, -R7, R10 ;  /* 0x0000000a070a7221 */ /* 0x004fc60000000100 */
[----:B------:R-:W-:Y:S01]  /*1440*/  FSEL R13, R13, R8, P0 ;  /* 0x000000080d0d7208 */ /* 0x000fe20000000000 */
[C---:B------:R-:W-:Y:S01]  /*1450*/  FMUL R9, R10.reuse, R10 ;  /* 0x0000000a0a097220 */ /* 0x040fe20000400000 */
[----:B------:R-:W-:Y:S01]  /*1460*/  FFMA R7, R10, R14, R7 ;  /* 0x0000000e0a077223 */ /* 0x000fe20000000007 */
[----:B---3--:R-:W-:Y:S02]  /*1470*/  FADD R11, R11, R12 ;  /* 0x0000000c0b0b7221 */ /* 0x008fe40000000000 */
[----:B------:R-:W-:Y:S01]  /*1480*/  @!P3 FMUL R13, R13, 16777216 ;  /* 0x4b8000000d0db820 */ /* 0x000fe20000400000 */
[----:B------:R-:W-:Y:S02]  /*1490*/  FMUL R9, R0, R9 ;  /* 0x0000000900097220 */ /* 0x000fe40000400000 */
[----:B------:R-:W0:Y:S01]  /*14a0*/  SHFL.BFLY PT, R0, R7, 0x1, 0x1f ;  /* 0x0c201f0007007f89 */ /* 0x000e2200000e0000 */
[----:B------:R-:W1:Y:S01]  /*14b0*/  MUFU.RCP R12, R13 ;  /* 0x0000000d000c7308 */ /* 0x000e620000001000 */
[----:B------:R-:W-:Y:S01]  /*14c0*/  FFMA R9, R14, R9, R11 ;  /* 0x000000090e097223 */ /* 0x000fe2000000000b */
[----:B------:R-:W-:Y:S01]  /*14d0*/  @P0 FMUL R5, R5, 0.25 ;  /* 0x3e80000005050820 */ /* 0x000fe20000400000 */
[----:B------:R-:W-:-:S03]  /*14e0*/  LOP3.LUT P0, RZ, R27, 0x7, RZ, 0xc0, !PT ;  /* 0x000000071bff7812 */ /* 0x000fc6000780c0ff */
[----:B------:R-:W2:Y:S01]  /*14f0*/  SHFL.BFLY PT, R10, R9, 0x1, 0x1f ;  /* 0x0c201f00090a7f89 */ /* 0x000ea200000e0000 */
[----:B------:R-:W-:Y:S01]  /*1500*/  @!P3 FMUL R5, R5, 16777216 ;  /* 0x4b8000000505b820 */ /* 0x000fe20000400000 */
[----:B------:R-:W-:Y:S02]  /*1510*/  FSETP.NEU.AND P3, PT, R8, RZ, PT ;  /* 0x000000ff0800720b */ /* 0x000fe40003f6d000 */
[----:B------:R-:W-:Y:S01]  /*1520*/  ISETP.LT.AND P0, PT, R27, 0x8, !P0 ;  /* 0x000000081b00780c */ /* 0x000fe20004701270 */
[----:B-1----:R-:W-:-:S05]  /*1530*/  FMUL R12, R12, R5 ;  /* 0x000000050c0c7220 */ /* 0x002fca0000400000 */
[----:B------:R-:W-:Y:S01]  /*1540*/  FSEL R12, R12, RZ, P3 ;  /* 0x000000ff0c0c7208 */ /* 0x000fe20001800000 */
[----:B0-----:R-:W-:-:S06]  /*1550*/  FADD R0, -R7, R0 ;  /* 0x0000000007007221 */ /* 0x001fcc0000000100 */
[----:B------:R0:W-:Y:S01]  /*1560*/  @P0 STS [R27.X4+0x40], R8 ;  /* 0x000040081b000388 */ /* 0x0001e20000004800 */
[----:B------:R-:W-:Y:S01]  /*1570*/  IADD3 R14, P3, R6, c[0x0][0x180], RZ ;  /* 0x00006000060e7a10 */ /* 0x000fe20007f7e0ff */
[C---:B------:R-:W-:Y:S01]  /*1580*/  FMUL R11, R0.reuse, R0 ;  /* 0x00000000000b7220 */ /* 0x040fe20000400000 */
[----:B------:R-:W-:Y:S01]  /*1590*/  FFMA R0, R0, R12, R7 ;  /* 0x0000000c00007223 */ /* 0x000fe20000000007 */
[----:B--2---:R-:W-:Y:S02]  /*15a0*/  FADD R5, R9, R10 ;  /* 0x0000000a09057221 */ /* 0x004fe40000000000 */
[----:B------:R-:W-:Y:S01]  /*15b0*/  FMUL R11, R4, R11 ;  /* 0x0000000b040b7220 */ /* 0x000fe20000400000 */
[----:B------:R-:W-:Y:S01]  /*15c0*/  IMAD.X R15, RZ, RZ, c[0x0][0x184], P3 ;  /* 0x00006100ff0f7624 */ /* 0x000fe200018e06ff */
[----:B------:R-:W-:Y:S02]  /*15d0*/  @P0 STS [R27.X4], R0 ;  /* 0x000000001b000388 */ /* 0x000fe40000004800 */
[----:B------:R-:W-:-:S02]  /*15e0*/  FFMA R10, R12, R11, R5 ;  /* 0x0000000b0c0a7223 */ /* 0x000fc40000000005 */
[----:B------:R-:W-:-:S03]  /*15f0*/  CS2R R4, SRZ ;  /* 0x0000000000047805 */ /* 0x000fc6000001ff00 */
[----:B------:R1:W-:Y:S04]  /*1600*/  @P0 STS [R27.X4+0x20], R10 ;  /* 0x0000200a1b000388 */ /* 0x0003e80000004800 */
[----:B------:R-:W-:Y:S01]  /*1610*/  BAR.SYNC.DEFER_BLOCKING 0x0 ;  /* 0x0000000000007b1d */ /* 0x000fe20000010000 */
[----:B------:R-:W-:Y:S02]  /*1620*/  IADD3 R16, P0, R6, c[0x0][0x188], RZ ;  /* 0x0000620006107a10 */ /* 0x000fe40007f1e0ff */
[----:B------:R-:W-:Y:S02]  /*1630*/  CS2R R6, SRZ ;  /* 0x0000000000067805 */ /* 0x000fe4000001ff00 */
[----:B------:R-:W-:Y:S01]  /*1640*/  IADD3.X R17, RZ, c[0x0][0x18c], RZ, P0, !PT ;  /* 0x00006300ff117a10 */ /* 0x000fe200007fe4ff */
[----:B------:R2:W3:Y:S01]  /*1650*/  @!P2 LDG.E.EL.64 R4, [R14.64] ;  /* 0x000000040e04a981 */ /* 0x0004e2000c2e1b00 */
[----:B------:R-:W-:-:S03]  /*1660*/  CS2R R12, SRZ ;  /* 0x00000000000c7805 */ /* 0x000fc6000001ff00 */
[----:B------:R4:W2:Y:S01]  /*1670*/  @!P2 LDG.E.EL.64 R6, [R16.64] ;  /* 0x000000041006a981 */ /* 0x0008a2000c2e1b00 */
[----:B0-----:R-:W-:-:S03]  /*1680*/  CS2R R8, SRZ ;  /* 0x0000000000087805 */ /* 0x001fc6000001ff00 */
[----:B------:R-:W-:Y:S04]  /*1690*/  LDS R10, [RZ] ;  /* 0x00000000ff0a7984 */ /* 0x000fe80000000800 */
[----:B------:R-:W0:Y:S04]  /*16a0*/  LDS R0, [0x20] ;  /* 0x00002000ff007984 */ /* 0x000e280000000800 */
[----:B------:R-:W-:Y:S06]  /*16b0*/  BAR.SYNC.DEFER_BLOCKING 0x0 ;  /* 0x0000000000007b1d */ /* 0x000fec0000010000 */
[----:B------:R-:W2:Y:S04]  /*16c0*/  @P1 LDG.E.EF.64 R12, [R18.64] ;  /* 0x00000004120c1981 */ /* 0x000ea8000c0e1b00 */
[----:B------:R-:W-:Y:S06]  /*16d0*/  BAR.SYNC.DEFER_BLOCKING 0x0 ;  /* 0x0000000000007b1d */ /* 0x000fec0000010000 */
[----:B------:R-:W3:Y:S01]  /*16e0*/  @P1 LDG.E.EF.64 R8, [R2.64] ;  /* 0x0000000402081981 */ /* 0x000ee2000c0e1b00 */
[----:B------:R-:W-:Y:S01]  /*16f0*/  MOV R11, 0x3aaaaaab ;  /* 0x3aaaaaab000b7802 */ /* 0x000fe20000000f00 */
[----:B------:R-:W-:Y:S01]  /*1700*/  IMAD R26, R26, 0x300, R29 ;  /* 0x000003001a1a7824 */ /* 0x000fe200078e021d */
[----:B-1----:R-:W-:-:S03]  /*1710*/  MOV R27, 0x2 ;  /* 0x00000002001b7802 */ /* 0x002fc60000000f00 */
[----:B0-----:R-:W-:Y:S02]  /*1720*/  FFMA R0, R0, R11, 9.9999997473787516356e-06 ;  /* 0x3727c5ac00007423 */ /* 0x001fe4000000000b */
[----:B------:R-:W-:-:S04]  /*1730*/  IMAD.WIDE R26, R26, R27, c[0x0][0x190] ;  /* 0x000064001a1a7625 */ /* 0x000fc800078e021b */
[----:B------:R-:W0:Y:S01]  /*1740*/  MUFU.RSQ R0, R0 ;  /* 0x0000000000007308 */ /* 0x000e220000001400 */
[C---:B--2---:R-:W-:Y:S02]  /*1750*/  SHF.L.U32 R11, R12.reuse, 0x10, RZ ;  /* 0x000000100c0b7819 */ /* 0x044fe400000006ff */
[----:B------:R-:W-:-:S04]  /*1760*/  PRMT R12, R12, 0x7632, R12 ;  /* 0x000076320c0c7816 */ /* 0x000fc8000000000c */
[----:B------:R-:W-:Y:S01]  /*1770*/  SHF.L.U32 R12, R12, 0x10, RZ ;  /* 0x000000100c0c7819 */ /* 0x000fe200000006ff */
[C---:B---3--:R-:W-:Y:S01]  /*1780*/  IMAD.U32 R14, R8.reuse, 0x10000, RZ ;  /* 0x00010000080e7824 */ /* 0x048fe200078e00ff */
[----:B------:R-:W-:Y:S02]  /*1790*/  PRMT R8, R8, 0x7632, R8 ;  /* 0x0000763208087816 */ /* 0x000fe40000000008 */
[----:B------:R-:W-:Y:S01]  /*17a0*/  PRMT R2, R9, 0x7632, R2 ;  /* 0x0000763209027816 */ /* 0x000fe20000000002 */
[--C-:B------:R-:W-:Y:S01]  /*17b0*/  FADD R11, R11, R14.reuse ;  /* 0x0000000e0b0b7221 */ /* 0x100fe20000000000 */
[C---:B------:R-:W-:Y:S01]  /*17c0*/  PRMT R14, R13.reuse, 0x7632, R14 ;  /* 0x000076320d0e7816 */ /* 0x040fe2000000000e */
[----:B------:R-:W-:Y:S01]  /*17d0*/  IMAD.U32 R3, R8, 0x10000, RZ ;  /* 0x0001000008037824 */ /* 0x000fe200078e00ff */
[----:B------:R-:W-:Y:S01]  /*17e0*/  SHF.L.U32 R13, R13, 0x10, RZ ;  /* 0x000000100d0d7819 */ /* 0x000fe200000006ff */
[----:B------:R-:W-:Y:S01]  /*17f0*/  FADD R11, -R10, R11 ;  /* 0x0000000b0a0b7221 */ /* 0x000fe20000000100 */
[----:B----4-:R-:W-:Y:S01]  /*1800*/  SHF.L.U32 R16, R9, 0x10, RZ ;  /* 0x0000001009107819 */ /* 0x010fe200000006ff */
[----:B------:R-:W-:Y:S01]  /*1810*/  FADD R3, R12, R3 ;  /* 0x000000030c037221 */ /* 0x000fe20000000000 */
[----:B------:R-:W-:Y:S01]  /*1820*/  SHF.L.U32 R14, R14, 0x10, RZ ;  /* 0x000000100e0e7819 */ /* 0x000fe200000006ff */
[----:B0-----:R-:W-:Y:S01]  /*1830*/  FMUL R11, R0, R11 ;  /* 0x0000000b000b7220 */ /* 0x001fe20000400000 */
[----:B------:R-:W-:Y:S01]  /*1840*/  SHF.L.U32 R9, R2, 0x10, RZ ;  /* 0x0000001002097819 */ /* 0x000fe200000006ff */
[----:B------:R-:W-:Y:S01]  /*1850*/  FADD R15, R13, R16 ;  /* 0x000000100d0f7221 */ /* 0x000fe20000000000 */
[----:B------:R-:W-:Y:S01]  /*1860*/  SHF.L.U32 R2, R4, 0x10, RZ ;  /* 0x0000001004027819 */ /* 0x000fe200000006ff */
[----:B------:R-:W-:Y:S01]  /*1870*/  FADD R3, -R10, R3 ;  /* 0x000000030a037221 */ /* 0x000fe20000000100 */
[----:B------:R-:W-:Y:S01]  /*1880*/  PRMT R4, R4, 0x7632, R4 ;  /* 0x0000763204047816 */ /* 0x000fe20000000004 */
[----:B------:R-:W-:Y:S01]  /*1890*/  FADD R13, R14, R9 ;  /* 0x000000090e0d7221 */ /* 0x000fe20000000000 */
[----:B------:R-:W-:Y:S01]  /*18a0*/  IMAD.U32 R9, R6, 0x10000, RZ ;  /* 0x0001000006097824 */ /* 0x000fe200078e00ff */
[----:B------:R-:W-:Y:S01]  /*18b0*/  FADD R15, -R10, R15 ;  /* 0x0000000f0a0f7221 */ /* 0x000fe20000000100 */
[----:B------:R-:W-:Y:S01]  /*18c0*/  PRMT R6, R6, 0x7632, R6 ;  /* 0x0000763206067816 */ /* 0x000fe20000000006 */
[----:B------:R-:W-:Y:S01]  /*18d0*/  FADD R13, -R10, R13 ;  /* 0x0000000d0a0d7221 */ /* 0x000fe20000000100 */
[----:B------:R-:W-:Y:S01]  /*18e0*/  PRMT R8, R5, 0x7632, R8 ;  /* 0x0000763205087816 */ /* 0x000fe20000000008 */
[----:B------:R-:W-:Y:S01]  /*18f0*/  FFMA R2, R2, R11, R9 ;  /* 0x0000000b02027223 */ /* 0x000fe20000000009 */
[----:B------:R-:W-:Y:S01]  /*1900*/  PRMT R10, R7, 0x7632, R10 ;  /* 0x00007632070a7816 */ /* 0x000fe2000000000a */
[----:B------:R-:W-:Y:S01]  /*1910*/  FMUL R3, R0, R3 ;  /* 0x0000000300037220 */ /* 0x000fe20000400000 */
[----:B------:R-:W-:Y:S01]  /*1920*/  SHF.L.U32 R9, R5, 0x10, RZ ;  /* 0x0000001005097819 */ /* 0x000fe200000006ff */
[----:B------:R-:W-:Y:S01]  /*1930*/  IMAD.U32 R8, R8, 0x10000, RZ ;  /* 0x0001000008087824 */ /* 0x000fe200078e00ff */
[----:B------:R-:W-:Y:S01]  /*1940*/  SHF.L.U32 R12, R7, 0x10, RZ ;  /* 0x00000010070c7819 */ /* 0x000fe200000006ff */
[----:B------:R-:W-:Y:S01]  /*1950*/  FMUL R15, R0, R15 ;  /* 0x0000000f000f7220 */ /* 0x000fe20000400000 */
[----:B------:R-:W-:Y:S01]  /*1960*/  SHF.L.U32 R4, R4, 0x10, RZ ;  /* 0x0000001004047819 */ /* 0x000fe200000006ff */
[----:B------:R-:W-:Y:S01]  /*1970*/  FMUL R13, R0, R13 ;  /* 0x0000000d000d7220 */ /* 0x000fe20000400000 */
[----:B------:R-:W-:Y:S01]  /*1980*/  SHF.L.U32 R5, R6, 0x10, RZ ;  /* 0x0000001006057819 */ /* 0x000fe200000006ff */
[----:B------:R-:W-:Y:S01]  /*1990*/  FFMA R9, R9, R15, R12 ;  /* 0x0000000f09097223 */ /* 0x000fe2000000000c */
[----:B------:R-:W-:-:S03]  /*19a0*/  SHF.L.U32 R7, R10, 0x10, RZ ;  /* 0x000000100a077819 */ /* 0x000fc600000006ff */
[----:B------:R-:W-:Y:S02]  /*19b0*/  FFMA R3, R4, R3, R5 ;  /* 0x0000000304037223 */ /* 0x000fe40000000005 */
[----:B------:R-:W-:-:S03]  /*19c0*/  FFMA R8, R8, R13, R7 ;  /* 0x0000000d08087223 */ /* 0x000fc60000000007 */
[----:B------:R-:W-:Y:S02]  /*19d0*/  F2FP.BF16.PACK_AB R2, R3, R2 ;  /* 0x000000020302723e */ /* 0x000fe400000010ff */
[----:B------:R-:W-:Y:S01]  /*19e0*/  F2FP.BF16.PACK_AB R3, R8, R9 ;  /* 0x000000090803723e */ /* 0x000fe200000010ff */
[----:B------:R-:W-:Y:S06]  /*19f0*/  @!P1 EXIT ;  /* 0x000000000000994d */ /* 0x000fec0003800000 */
[----:B------:R-:W-:Y:S01]  /*1a00*/  STG.E.64 [R26.64], R2 ;  /* 0x000000021a007986 */ /* 0x000fe2000c101b04 */
[----:B------:R-:W-:Y:S05]  /*1a10*/  EXIT ;  /* 0x000000000000794d */ /* 0x000fea0003800000 */
.L_x_2:
[----:B------:R-:W-:-:S00]  /*1a20*/  BRA `(.L_x_2) ;  /* 0xfffffff000007947 */ /* 0x000fc0000383ffff */
[----:B------:R-:W-:-:S00]  /*1a30*/  NOP ;  /* 0x0000000000007918 */ /* 0x000fc00000000000 */
        /* <DEDUP_REMOVED lines=12> */
.L_x_3:


//--------------------- .nv.global.init           --------------------------
	.section	.nv.global.init,"aw",@progbits
.nv.global.init:
	.type		assertFunc_1,@object
	.size		assertFunc_1,(assertFunc_0 - assertFunc_1)
assertFunc_1:
        /*0000*/ 	.byte	0x75, 0x6e, 0x6b, 0x6e, 0x6f, 0x77, 0x6e, 0x00
	.type		assertFunc_0,@object
	.size		assertFunc_0,(_$_str - assertFunc_0)
assertFunc_0:
        /*0008*/ 	.byte	0x75, 0x6e, 0x6b, 0x6e, 0x6f, 0x77, 0x6e, 0x00
	.type		_$_str,@object
	.size		_$_str,(assertMessage_1 - _$_str)
_$_str:
        /*0010*/ 	.byte	0x5f, 0x5f, 0x43, 0x55, 0x44, 0x41, 0x5f, 0x46, 0x54, 0x5a, 0x00
	.type		assertMessage_1,@object
	.size		assertMessage_1,(assertMessage_0 - assertMessage_1)
assertMessage_1:
        /*001b*/ 	.byte	0x69, 0x6e, 0x64, 0x65, 0x78, 0x20, 0x6f, 0x75, 0x74, 0x20, 0x6f, 0x66, 0x20, 0x62, 0x6f, 0x75
        /*002b*/ 	.byte	0x6e, 0x64, 0x73, 0x3a, 0x20, 0x30, 0x20, 0x3c, 0x3d, 0x20, 0x74, 0x6d, 0x70, 0x31, 0x31, 0x20
        /*003b*/ 	.byte	0x3c, 0x20, 0x37, 0x37, 0x00
	.type		assertMessage_0,@object
	.size		assertMessage_0,(assertFile_0 - assertMessage_0)
assertMessage_0:
        /*0040*/ 	.byte	0x69, 0x6e, 0x64, 0x65, 0x78, 0x20, 0x6f, 0x75, 0x74, 0x20, 0x6f, 0x66, 0x20, 0x62, 0x6f, 0x75
        /*0050*/ 	.byte	0x6e, 0x64, 0x73, 0x3a, 0x20, 0x30, 0x20, 0x3c, 0x3d, 0x20, 0x74, 0x6d, 0x70, 0x34, 0x20, 0x3c
        /*0060*/ 	.byte	0x20, 0x34, 0x39, 0x34, 0x30, 0x38, 0x00
	.type		assertFile_0,@object
	.size		assertFile_0,(assertFile_1 - assertFile_0)
assertFile_0:
        /*0067*/ 	.byte	0x2f, 0x74, 0x6d, 0x70, 0x2f, 0x74, 0x6f, 0x72, 0x63, 0x68, 0x69, 0x6e, 0x64, 0x75, 0x63, 0x74
        /*0077*/ 	.byte	0x6f, 0x72, 0x5f, 0x72, 0x6f, 0x6f, 0x74, 0x2f, 0x76, 0x74, 0x2f, 0x63, 0x76, 0x74, 0x69, 0x37
        /*0087*/ 	.byte	0x6e, 0x35, 0x6b, 0x32, 0x72, 0x32, 0x7a, 0x70, 0x76, 0x77, 0x65, 0x66, 0x6b, 0x71, 0x78, 0x6a
        /*0097*/ 	.byte	0x6c, 0x72, 0x6f, 0x6e, 0x35, 0x35, 0x6b, 0x77, 0x62, 0x37, 0x73, 0x73, 0x6a, 0x62, 0x6d, 0x32
        /*00a7*/ 	.byte	0x34, 0x75, 0x63, 0x63, 0x65, 0x7a, 0x62, 0x66, 0x79, 0x67, 0x6b, 0x75, 0x64, 0x62, 0x62, 0x2e
        /*00b7*/ 	.byte	0x70, 0x79, 0x00
	.type		assertFile_1,@object
	.size		assertFile_1,(.L_1 - assertFile_1)
assertFile_1:
        /*00ba*/ 	.byte	0x2f, 0x74, 0x6d, 0x70, 0x2f, 0x74, 0x6f, 0x72, 0x63, 0x68, 0x69, 0x6e, 0x64, 0x75, 0x63, 0x74
        /*00ca*/ 	.byte	0x6f, 0x72, 0x5f, 0x72, 0x6f, 0x6f, 0x74, 0x2f, 0x76, 0x74, 0x2f, 0x63, 0x76, 0x74, 0x69, 0x37
        /*00da*/ 	.byte	0x6e, 0x35, 0x6b, 0x32, 0x72, 0x32, 0x7a, 0x70, 0x76, 0x77, 0x65, 0x66, 0x6b, 0x71, 0x78, 0x6a
        /*00ea*/ 	.byte	0x6c, 0x72, 0x6f, 0x6e, 0x35, 0x35, 0x6b, 0x77, 0x62, 0x37, 0x73, 0x73, 0x6a, 0x62, 0x6d, 0x32
        /*00fa*/ 	.byte	0x34, 0x75, 0x63, 0x63, 0x65, 0x7a, 0x62, 0x66, 0x79, 0x67, 0x6b, 0x75, 0x64, 0x62, 0x62, 0x2e
        /*010a*/ 	.byte	0x70, 0x79, 0x00
.L_1:


//--------------------- .nv.shared.triton_red_fused_add_embedding_native_layer_norm_0 --------------------------
	.section	.nv.shared.triton_red_fused_add_embedding_native_layer_norm_0,"aw",@nobits
	.sectionflags	@""
	.align	16


//--------------------- SYMBOLS --------------------------

	.type		__assertfail,@function
